	.target	sm_100a

	.elftype	@"ET_EXEC"


//--------------------- .note.nv.tkinfo           --------------------------
	.section	.note.nv.tkinfo,"",@"SHT_NOTE"
	.sectionflags	@"SHF_NOTE_NV_TKINFO"
	.tkinfo
        /*0018*/ 	.word	0x00000002
        /*0030*/ 	.string	""
        /*0030*/ 	.string	"ptxas"
        /*0030*/ 	.string	"Cuda compilation tools, release 13.0, V13.0.88"
        /*0030*/ 	.string	"Build cuda_13.0.r13.0/compiler.36424714_0"
        /*0030*/ 	.string	"-arch sm_100a -m 64 "



//--------------------- .note.nv.cuinfo           --------------------------
	.section	.note.nv.cuinfo,"",@"SHT_NOTE"
	.sectionflags	@"SHF_NOTE_NV_CUINFO"
        /*0018*/ 	.short	0x0002
        /*001a*/ 	.short	0x0064
        /*001c*/ 	.short	0x0082
	.zero		2


//--------------------- .nv.info                  --------------------------
	.section	.nv.info,"",@"SHT_CUDA_INFO"
	.align	4


	//----- nvinfo : EIATTR_REGCOUNT
	.align		4
        /*0000*/ 	.byte	0x04, 0x2f
        /*0002*/ 	.short	(.L_19 - .L_18)
	.align		4
.L_18:
        /*0004*/ 	.word	index@(_ZN7cutlass13device_kernelINS_4gemm6kernel13GemmUniversalIN4cute5tupleIJiiiiEEENS1_10collective13CollectiveMmaINS1_35MainloopSm100TmaUmmaWarpSpecializedILi13ELi2ELi4ENS5_IJNS4_1CILi2EEENSA_ILi1EEESC_EEEEENS5_IJNSA_ILi128EEESF_NSA_ILi64EEEEEENS_10bfloat16_tENS5_IJlSC_lEEESI_SJ_NS4_8TiledMMAINS4_8MMA_AtomIJNS4_26SM100_MMA_F16BF16_2x1SM_SSISI_SI_fLi128ELi128ELNS4_4UMMA5MajorE0ELSO_0ELNSN_7ScaleInE0ELSP_0EEEEEENS4_6LayoutINS5_IJSC_SC_SC_EEENS5_IJNSA_ILi0EEESU_SU_EEEEENS5_IJNS4_10UnderscoreESX_SX_EEEEENS4_18SM100_TMA_2SM_LOADENS4_14ComposedLayoutINS4_7SwizzleILi3ELi4ELi3EEENS4_18smem_ptr_flag_bitsILi16EEENSS_INS5_IJNSA_ILi8EEESG_EEENS5_IJSG_SC_EEEEEEEvNS4_8identityES10_S1A_vS1B_EENS_8epilogue10collective18CollectiveEpilogueINS1D_23Sm100TmaWarpSpecializedILi4ELi2ELi16ELb1ELb0EEEJNS5_IJSG_SF_SG_EEENS5_IJNSS_ISG_SC_EENSS_INS5_IJNSA_ILi16EEESB_EEENS5_IJSC_SG_EEEEEEEESI_SJ_SI_SJ_NS1D_6fusion15FusionCallbacksIS1H_NS1P_13LinCombEltActINS1D_6thread4ReLuESI_fSI_fLNS_15FloatRoundStyleE2EEES1I_S1O_JEEENS4_5SM1004TMEM4LOAD26SM100_TMEM_LOAD_32dp32b16xENS4_13SM90_TMA_LOADENS11_INS12_ILi1ELi4ELi3EEES15_NSS_INS5_IJS16_S1K_EEENS5_IJS1K_SC_EEEEEEENS4_39AutoVectorizingCopyWithAssumedAlignmentILi128EEENS4_14SM90_TMA_STOREES26_S28_S28_EEEvvEEEEvNT_6ParamsE)
        /*0008*/ 	.word	0x0000005f


	//----- nvinfo : EIATTR_FRAME_SIZE
	.align		4
.L_19:
        /*000c*/ 	.byte	0x04, 0x11
        /*000e*/ 	.short	(.L_21 - .L_20)
	.align		4
.L_20:
        /*0010*/ 	.word	index@($__internal_2_$__cuda_sm10x_tcgen05_guardrail_trap_unallocated_columns_being_dealloced)
        /*0014*/ 	.word	0x00000000


	//----- nvinfo : EIATTR_FRAME_SIZE
	.align		4
.L_21:
        /*0018*/ 	.byte	0x04, 0x11
        /*001a*/ 	.short	(.L_23 - .L_22)
	.align		4
.L_22:
        /*001c*/ 	.word	index@($__internal_1_$__cuda_sm10x_tcgen05_guardrail_trap_phase_invalid_during_alloc)
        /*0020*/ 	.word	0x00000000


	//----- nvinfo : EIATTR_FRAME_SIZE
	.align		4
.L_23:
        /*0024*/ 	.byte	0x04, 0x11
        /*0026*/ 	.short	(.L_25 - .L_24)
	.align		4
.L_24:
        /*0028*/ 	.word	index@($__internal_0_$__cuda_sm10x_tcgen05_guardrail_trap_col_being_dealloced_not_returned_by_alloc)
        /*002c*/ 	.word	0x00000000


	//----- nvinfo : EIATTR_FRAME_SIZE
	.align		4
.L_25:
        /*0030*/ 	.byte	0x04, 0x11
        /*0032*/ 	.short	(.L_27 - .L_26)
	.align		4
.L_26:
        /*0034*/ 	.word	index@(_ZN7cutlass13device_kernelINS_4gemm6kernel13GemmUniversalIN4cute5tupleIJiiiiEEENS1_10collective13CollectiveMmaINS1_35MainloopSm100TmaUmmaWarpSpecializedILi13ELi2ELi4ENS5_IJNS4_1CILi2EEENSA_ILi1EEESC_EEEEENS5_IJNSA_ILi128EEESF_NSA_ILi64EEEEEENS_10bfloat16_tENS5_IJlSC_lEEESI_SJ_NS4_8TiledMMAINS4_8MMA_AtomIJNS4_26SM100_MMA_F16BF16_2x1SM_SSISI_SI_fLi128ELi128ELNS4_4UMMA5MajorE0ELSO_0ELNSN_7ScaleInE0ELSP_0EEEEEENS4_6LayoutINS5_IJSC_SC_SC_EEENS5_IJNSA_ILi0EEESU_SU_EEEEENS5_IJNS4_10UnderscoreESX_SX_EEEEENS4_18SM100_TMA_2SM_LOADENS4_14ComposedLayoutINS4_7SwizzleILi3ELi4ELi3EEENS4_18smem_ptr_flag_bitsILi16EEENSS_INS5_IJNSA_ILi8EEESG_EEENS5_IJSG_SC_EEEEEEEvNS4_8identityES10_S1A_vS1B_EENS_8epilogue10collective18CollectiveEpilogueINS1D_23Sm100TmaWarpSpecializedILi4ELi2ELi16ELb1ELb0EEEJNS5_IJSG_SF_SG_EEENS5_IJNSS_ISG_SC_EENSS_INS5_IJNSA_ILi16EEESB_EEENS5_IJSC_SG_EEEEEEEESI_SJ_SI_SJ_NS1D_6fusion15FusionCallbacksIS1H_NS1P_13LinCombEltActINS1D_6thread4ReLuESI_fSI_fLNS_15FloatRoundStyleE2EEES1I_S1O_JEEENS4_5SM1004TMEM4LOAD26SM100_TMEM_LOAD_32dp32b16xENS4_13SM90_TMA_LOADENS11_INS12_ILi1ELi4ELi3EEES15_NSS_INS5_IJS16_S1K_EEENS5_IJS1K_SC_EEEEEEENS4_39AutoVectorizingCopyWithAssumedAlignmentILi128EEENS4_14SM90_TMA_STOREES26_S28_S28_EEEvvEEEEvNT_6ParamsE)
        /*0038*/ 	.word	0x00000000


	//----- nvinfo : EIATTR_MIN_STACK_SIZE
	.align		4
.L_27:
        /*003c*/ 	.byte	0x04, 0x12
        /*003e*/ 	.short	(.L_29 - .L_28)
	.align		4
.L_28:
        /*0040*/ 	.word	index@(_ZN7cutlass13device_kernelINS_4gemm6kernel13GemmUniversalIN4cute5tupleIJiiiiEEENS1_10collective13CollectiveMmaINS1_35MainloopSm100TmaUmmaWarpSpecializedILi13ELi2ELi4ENS5_IJNS4_1CILi2EEENSA_ILi1EEESC_EEEEENS5_IJNSA_ILi128EEESF_NSA_ILi64EEEEEENS_10bfloat16_tENS5_IJlSC_lEEESI_SJ_NS4_8TiledMMAINS4_8MMA_AtomIJNS4_26SM100_MMA_F16BF16_2x1SM_SSISI_SI_fLi128ELi128ELNS4_4UMMA5MajorE0ELSO_0ELNSN_7ScaleInE0ELSP_0EEEEEENS4_6LayoutINS5_IJSC_SC_SC_EEENS5_IJNSA_ILi0EEESU_SU_EEEEENS5_IJNS4_10UnderscoreESX_SX_EEEEENS4_18SM100_TMA_2SM_LOADENS4_14ComposedLayoutINS4_7SwizzleILi3ELi4ELi3EEENS4_18smem_ptr_flag_bitsILi16EEENSS_INS5_IJNSA_ILi8EEESG_EEENS5_IJSG_SC_EEEEEEEvNS4_8identityES10_S1A_vS1B_EENS_8epilogue10collective18CollectiveEpilogueINS1D_23Sm100TmaWarpSpecializedILi4ELi2ELi16ELb1ELb0EEEJNS5_IJSG_SF_SG_EEENS5_IJNSS_ISG_SC_EENSS_INS5_IJNSA_ILi16EEESB_EEENS5_IJSC_SG_EEEEEEEESI_SJ_SI_SJ_NS1D_6fusion15FusionCallbacksIS1H_NS1P_13LinCombEltActINS1D_6thread4ReLuESI_fSI_fLNS_15FloatRoundStyleE2EEES1I_S1O_JEEENS4_5SM1004TMEM4LOAD26SM100_TMEM_LOAD_32dp32b16xENS4_13SM90_TMA_LOADENS11_INS12_ILi1ELi4ELi3EEES15_NSS_INS5_IJS16_S1K_EEENS5_IJS1K_SC_EEEEEEENS4_39AutoVectorizingCopyWithAssumedAlignmentILi128EEENS4_14SM90_TMA_STOREES26_S28_S28_EEEvvEEEEvNT_6ParamsE)
        /*0044*/ 	.word	0x00000000
.L_29:


//--------------------- .nv.compat                --------------------------
	.section	.nv.compat,"",@"SHT_CUDA_COMPAT_INFO"
	.align	4
        /*0000*/ 	.byte	0x02, 0x09, 0x01, 0x00, 0x02, 0x02, 0x02, 0x00, 0x02, 0x05, 0x05, 0x00, 0x03, 0x07, 0x01, 0x01
        /*0010*/ 	.byte	0x02, 0x03, 0x01, 0x00, 0x02, 0x06, 0x01, 0x00, 0x04, 0x0b, 0x08, 0x00, 0x09, 0x00, 0x00, 0x00
        /*0020*/ 	.byte	0x00, 0x00, 0x00, 0x00


//--------------------- .nv.info._ZN7cutlass13device_kernelINS_4gemm6kernel13GemmUniversalIN4cute5tupleIJiiiiEEENS1_10collective13CollectiveMmaINS1_35MainloopSm100TmaUmmaWarpSpecializedILi13ELi2ELi4ENS5_IJNS4_1CILi2EEENSA_ILi1EEESC_EEEEENS5_IJNSA_ILi128EEESF_NSA_ILi64EEEEEENS_10bfloat16_tENS5_IJlSC_lEEESI_SJ_NS4_8TiledMMAINS4_8MMA_AtomIJNS4_26SM100_MMA_F16BF16_2x1SM_SSISI_SI_fLi128ELi128ELNS4_4UMMA5MajorE0ELSO_0ELNSN_7ScaleInE0ELSP_0EEEEEENS4_6LayoutINS5_IJSC_SC_SC_EEENS5_IJNSA_ILi0EEESU_SU_EEEEENS5_IJNS4_10UnderscoreESX_SX_EEEEENS4_18SM100_TMA_2SM_LOADENS4_14ComposedLayoutINS4_7SwizzleILi3ELi4ELi3EEENS4_18smem_ptr_flag_bitsILi16EEENSS_INS5_IJNSA_ILi8EEESG_EEENS5_IJSG_SC_EEEEEEEvNS4_8identityES10_S1A_vS1B_EENS_8epilogue10collective18CollectiveEpilogueINS1D_23Sm100TmaWarpSpecializedILi4ELi2ELi16ELb1ELb0EEEJNS5_IJSG_SF_SG_EEENS5_IJNSS_ISG_SC_EENSS_INS5_IJNSA_ILi16EEESB_EEENS5_IJSC_SG_EEEEEEEESI_SJ_SI_SJ_NS1D_6fusion15FusionCallbacksIS1H_NS1P_13LinCombEltActINS1D_6thread4ReLuESI_fSI_fLNS_15FloatRoundStyleE2EEES1I_S1O_JEEENS4_5SM1004TMEM4LOAD26SM100_TMEM_LOAD_32dp32b16xENS4_13SM90_TMA_LOADENS11_INS12_ILi1ELi4ELi3EEES15_NSS_INS5_IJS16_S1K_EEENS5_IJS1K_SC_EEEEEEENS4_39AutoVectorizingCopyWithAssumedAlignmentILi128EEENS4_14SM90_TMA_STOREES26_S28_S28_EEEvvEEEEvNT_6ParamsE --------------------------
	.section	.nv.info._ZN7cutlass13device_kernelINS_4gemm6kernel13GemmUniversalIN4cute5tupleIJiiiiEEENS1_10collective13CollectiveMmaINS1_35MainloopSm100TmaUmmaWarpSpecializedILi13ELi2ELi4ENS5_IJNS4_1CILi2EEENSA_ILi1EEESC_EEEEENS5_IJNSA_ILi128EEESF_NSA_ILi64EEEEEENS_10bfloat16_tENS5_IJlSC_lEEESI_SJ_NS4_8TiledMMAINS4_8MMA_AtomIJNS4_26SM100_MMA_F16BF16_2x1SM_SSISI_SI_fLi128ELi128ELNS4_4UMMA5MajorE0ELSO_0ELNSN_7ScaleInE0ELSP_0EEEEEENS4_6LayoutINS5_IJSC_SC_SC_EEENS5_IJNSA_ILi0EEESU_SU_EEEEENS5_IJNS4_10UnderscoreESX_SX_EEEEENS4_18SM100_TMA_2SM_LOADENS4_14ComposedLayoutINS4_7SwizzleILi3ELi4ELi3EEENS4_18smem_ptr_flag_bitsILi16EEENSS_INS5_IJNSA_ILi8EEESG_EEENS5_IJSG_SC_EEEEEEEvNS4_8identityES10_S1A_vS1B_EENS_8epilogue10collective18CollectiveEpilogueINS1D_23Sm100TmaWarpSpecializedILi4ELi2ELi16ELb1ELb0EEEJNS5_IJSG_SF_SG_EEENS5_IJNSS_ISG_SC_EENSS_INS5_IJNSA_ILi16EEESB_EEENS5_IJSC_SG_EEEEEEEESI_SJ_SI_SJ_NS1D_6fusion15FusionCallbacksIS1H_NS1P_13LinCombEltActINS1D_6thread4ReLuESI_fSI_fLNS_15FloatRoundStyleE2EEES1I_S1O_JEEENS4_5SM1004TMEM4LOAD26SM100_TMEM_LOAD_32dp32b16xENS4_13SM90_TMA_LOADENS11_INS12_ILi1ELi4ELi3EEES15_NSS_INS5_IJS16_S1K_EEENS5_IJS1K_SC_EEEEEEENS4_39AutoVectorizingCopyWithAssumedAlignmentILi128EEENS4_14SM90_TMA_STOREES26_S28_S28_EEEvvEEEEvNT_6ParamsE,"",@"SHT_CUDA_INFO"
	.sectionflags	@""
	.align	4


	//----- nvinfo : EIATTR_CUDA_API_VERSION
	.align		4
        /*0000*/ 	.byte	0x04, 0x37
        /*0002*/ 	.short	(.L_31 - .L_30)
.L_30:
        /*0004*/ 	.word	0x00000082


	//----- nvinfo : EIATTR_KPARAM_INFO
	.align		4
.L_31:
        /*0008*/ 	.byte	0x04, 0x17
        /*000a*/ 	.short	(.L_33 - .L_32)
.L_32:
        /*000c*/ 	.word	0x00000000
        /*0010*/ 	.short	0x0000
        /*0012*/ 	.short	0x0000
        /*0014*/ 	.byte	0x00, 0xf0, 0x01, 0x20


	//----- nvinfo : EIATTR_AT_ENTRY_FRAGMENTS
	.align		4
.L_33:
        /*0018*/ 	.byte	0x04, 0x4f
        /*001a*/ 	.short	(.L_35 - .L_34)


	//   ....[0]....
.L_34:
        /*001c*/ 	.word	0x00000007


	//----- nvinfo : EIATTR_RESERVED_SMEM_USED
	.align		4
.L_35:
        /*0020*/ 	.byte	0x01, 0x41
	.zero		2


	//----- nvinfo : EIATTR_SPARSE_MMA_MASK
	.align		4
        /*0024*/ 	.byte	0x03, 0x50
        /*0026*/ 	.short	0x0000


	//----- nvinfo : EIATTR_TCGEN05_2CTA_USED
	.align		4
        /*0028*/ 	.byte	0x01, 0x52
	.zero		2


	//----- nvinfo : EIATTR_MAXREG_COUNT
	.align		4
        /*002c*/ 	.byte	0x03, 0x1b
        /*002e*/ 	.short	0x00ff


	//----- nvinfo : EIATTR_NUM_BARRIERS
	.align		4
        /*0030*/ 	.byte	0x02, 0x4c
        /*0032*/ 	.byte	0x07
	.zero		1


	//----- nvinfo : EIATTR_EXTERNS
	.align		4
        /*0034*/ 	.byte	0x04, 0x0f
        /*0036*/ 	.short	(.L_37 - .L_36)


	//   ....[0]....
	.align		4
.L_36:
        /*0038*/ 	.word	index@(__assertfail)


	//----- nvinfo : EIATTR_MERCURY_ISA_VERSION
	.align		4
.L_37:
        /*003c*/ 	.byte	0x03, 0x5f
        /*003e*/ 	.short	0x0101


	//----- nvinfo : EIATTR_INT_WARP_WIDE_INSTR_OFFSETS
	.align		4
        /*0040*/ 	.byte	0x04, 0x31
        /*0042*/ 	.short	(.L_39 - .L_38)


	//   ....[0]....
.L_38:
        /*0044*/ 	.word	0x00000e30


	//   ....[1]....
        /*0048*/ 	.word	0x00000ed0


	//   ....[2]....
        /*004c*/ 	.word	0x000021f0


	//   ....[3]....
        /*0050*/ 	.word	0x000045e0


	//   ....[4]....
        /*0054*/ 	.word	0x00004600


	//   ....[5]....
        /*0058*/ 	.word	0x00004630


	//   ....[6]....
        /*005c*/ 	.word	0x00004f70


	//   ....[7]....
        /*0060*/ 	.word	0x00004f90


	//   ....[8]....
        /*0064*/ 	.word	0x00005080


	//   ....[9]....
        /*0068*/ 	.word	0x00005140


	//   ....[10]....
        /*006c*/ 	.word	0x00005160


	//   ....[11]....
        /*0070*/ 	.word	0x00005250


	//   ....[12]....
        /*0074*/ 	.word	0x00005320


	//   ....[13]....
        /*0078*/ 	.word	0x00005340


	//   ....[14]....
        /*007c*/ 	.word	0x00005470


	//   ....[15]....
        /*0080*/ 	.word	0x000055f0


	//   ....[16]....
        /*0084*/ 	.word	0x00005600


	//   ....[17]....
        /*0088*/ 	.word	0x00005790


	//----- nvinfo : EIATTR_COOP_GROUP_MASK_REGIDS
	.align		4
.L_39:
        /*008c*/ 	.byte	0x04, 0x29
        /*008e*/ 	.short	(.L_41 - .L_40)


	//   ....[0]....
.L_40:
        /*0090*/ 	.word	0xffffffff


	//   ....[1]....
        /*0094*/ 	.word	0xffffffff


	//   ....[2]....
        /*0098*/ 	.word	0xffffffff


	//   ....[3]....
        /*009c*/ 	.word	0xffffffff


	//   ....[4]....
        /*00a0*/ 	.word	0xffffffff


	//   ....[5]....
        /*00a4*/ 	.word	0xffffffff


	//   ....[6]....
        /*00a8*/ 	.word	0xffffffff


	//   ....[7]....
        /*00ac*/ 	.word	0xffffffff


	//   ....[8]....
        /*00b0*/ 	.word	0xffffffff


	//   ....[9]....
        /*00b4*/ 	.word	0xffffffff


	//   ....[10]....
        /*00b8*/ 	.word	0xffffffff


	//   ....[11]....
        /*00bc*/ 	.word	0xffffffff


	//   ....[12]....
        /*00c0*/ 	.word	0xffffffff


	//   ....[13]....
        /*00c4*/ 	.word	0xffffffff


	//----- nvinfo : EIATTR_COOP_GROUP_INSTR_OFFSETS
	.align		4
.L_41:
        /*00c8*/ 	.byte	0x04, 0x28
        /*00ca*/ 	.short	(.L_43 - .L_42)


	//   ....[0]....
.L_42:
        /*00cc*/ 	.word	0x000000c0


	//   ....[1]....
        /*00d0*/ 	.word	0x000004d0


	//   ....[2]....
        /*00d4*/ 	.word	0x000007a0


	//   ....[3]....
        /*00d8*/ 	.word	0x00000930


	//   ....[4]....
        /*00dc*/ 	.word	0x00000a20


	//   ....[5]....
        /*00e0*/ 	.word	0x00000b80


	//   ....[6]....
        /*00e4*/ 	.word	0x00000d10


	//   ....[7]....
        /*00e8*/ 	.word	0x00000f50


	//   ....[8]....
        /*00ec*/ 	.word	0x000020d0


	//   ....[9]....
        /*00f0*/ 	.word	0x000033c0


	//   ....[10]....
        /*00f4*/ 	.word	0x00003890


	//   ....[11]....
        /*00f8*/ 	.word	0x000038c0


	//   ....[12]....
        /*00fc*/ 	.word	0x000044e0


	//   ....[13]....
        /*0100*/ 	.word	0x000046f0


	//----- nvinfo : EIATTR_VRC_CTA_INIT_COUNT
	.align		4
.L_43:
        /*0104*/ 	.byte	0x02, 0x4a
        /*0106*/ 	.byte	0x80
	.zero		1


	//----- nvinfo : EIATTR_SYSCALL_OFFSETS
	.align		4
        /*0108*/ 	.byte	0x04, 0x46
        /*010a*/ 	.short	(.L_45 - .L_44)


	//   ....[0]....
.L_44:
        /*010c*/ 	.word	0x00006260


	//   ....[1]....
        /*0110*/ 	.word	0x00006350


	//   ....[2]....
        /*0114*/ 	.word	0x00006ae0


	//   ....[3]....
        /*0118*/ 	.word	0x00007400


	//   ....[4]....
        /*011c*/ 	.word	0x00007cc0


	//   ....[5]....
        /*0120*/ 	.word	0x00008580


	//----- nvinfo : EIATTR_MBARRIER_INSTR_OFFSETS
	.align		4
.L_45:
        /*0124*/ 	.byte	0x04, 0x39
        /*0126*/ 	.short	(.L_47 - .L_46)


	//   ....[0]....
.L_46:
        /*0128*/ 	.word	0x000005e0
        /*012c*/ 	.word	0x000000ff
        /*0130*/ 	.word	0x00000000
        /*0134*/ 	.short	0x0100
        /*0136*/ 	.byte	0x08
	.zero		1


	//   ....[1]....
        /*0138*/ 	.word	0x000005f0
        /*013c*/ 	.word	0x000000ff
        /*0140*/ 	.word	0x00000068
        /*0144*/ 	.short	0x0100
        /*0146*/ 	.byte	0x08
	.zero		1


	//   ....[2]....
        /*0148*/ 	.word	0x00000600
        /*014c*/ 	.word	0x000000ff
        /*0150*/ 	.word	0x00000008
        /*0154*/ 	.short	0x0100
        /*0156*/ 	.byte	0x08
	.zero		1


	//   ....[3]....
        /*0158*/ 	.word	0x00000610
        /*015c*/ 	.word	0x000000ff
        /*0160*/ 	.word	0x00000070
        /*0164*/ 	.short	0x0100
        /*0166*/ 	.byte	0x08
	.zero		1


	//   ....[4]....
        /*0168*/ 	.word	0x00000620
        /*016c*/ 	.word	0x000000ff
        /*0170*/ 	.word	0x00000010
        /*0174*/ 	.short	0x0100
        /*0176*/ 	.byte	0x08
	.zero		1


	//   ....[5]....
        /*0178*/ 	.word	0x00000630
        /*017c*/ 	.word	0x000000ff
        /*0180*/ 	.word	0x00000078
        /*0184*/ 	.short	0x0100
        /*0186*/ 	.byte	0x08
	.zero		1


	//   ....[6]....
        /*0188*/ 	.word	0x00000640
        /*018c*/ 	.word	0x000000ff
        /*0190*/ 	.word	0x00000018
        /*0194*/ 	.short	0x0100
        /*0196*/ 	.byte	0x08
	.zero		1


	//   ....[7]....
        /*0198*/ 	.word	0x00000650
        /*019c*/ 	.word	0x000000ff
        /*01a0*/ 	.word	0x00000080
        /*01a4*/ 	.short	0x0100
        /*01a6*/ 	.byte	0x08
	.zero		1


	//   ....[8]....
        /*01a8*/ 	.word	0x00000660
        /*01ac*/ 	.word	0x000000ff
        /*01b0*/ 	.word	0x00000020
        /*01b4*/ 	.short	0x0100
        /*01b6*/ 	.byte	0x08
	.zero		1


	//   ....[9]....
        /*01b8*/ 	.word	0x00000670
        /*01bc*/ 	.word	0x000000ff
        /*01c0*/ 	.word	0x00000088
        /*01c4*/ 	.short	0x0100
        /*01c6*/ 	.byte	0x08
	.zero		1


	//   ....[10]....
        /*01c8*/ 	.word	0x00000680
        /*01cc*/ 	.word	0x000000ff
        /*01d0*/ 	.word	0x00000028
        /*01d4*/ 	.short	0x0100
        /*01d6*/ 	.byte	0x08
	.zero		1


	//   ....[11]....
        /*01d8*/ 	.word	0x00000690
        /*01dc*/ 	.word	0x000000ff
        /*01e0*/ 	.word	0x00000090
        /*01e4*/ 	.short	0x0100
        /*01e6*/ 	.byte	0x08
	.zero		1


	//   ....[12]....
        /*01e8*/ 	.word	0x000006a0
        /*01ec*/ 	.word	0x000000ff
        /*01f0*/ 	.word	0x00000030
        /*01f4*/ 	.short	0x0100
        /*01f6*/ 	.byte	0x08
	.zero		1


	//   ....[13]....
        /*01f8*/ 	.word	0x000006b0
        /*01fc*/ 	.word	0x000000ff
        /*0200*/ 	.word	0x00000098
        /*0204*/ 	.short	0x0100
        /*0206*/ 	.byte	0x08
	.zero		1


	//   ....[14]....
        /*0208*/ 	.word	0x000006c0
        /*020c*/ 	.word	0x000000ff
        /*0210*/ 	.word	0x00000038
        /*0214*/ 	.short	0x0100
        /*0216*/ 	.byte	0x08
	.zero		1


	//   ....[15]....
        /*0218*/ 	.word	0x000006d0
        /*021c*/ 	.word	0x000000ff
        /*0220*/ 	.word	0x000000a0
        /*0224*/ 	.short	0x0100
        /*0226*/ 	.byte	0x08
	.zero		1


	//   ....[16]....
        /*0228*/ 	.word	0x000006e0
        /*022c*/ 	.word	0x000000ff
        /*0230*/ 	.word	0x00000040
        /*0234*/ 	.short	0x0100
        /*0236*/ 	.byte	0x08
	.zero		1


	//   ....[17]....
        /*0238*/ 	.word	0x000006f0
        /*023c*/ 	.word	0x000000ff
        /*0240*/ 	.word	0x000000a8
        /*0244*/ 	.short	0x0100
        /*0246*/ 	.byte	0x08
	.zero		1


	//   ....[18]....
        /*0248*/ 	.word	0x00000700
        /*024c*/ 	.word	0x000000ff
        /*0250*/ 	.word	0x00000048
        /*0254*/ 	.short	0x0100
        /*0256*/ 	.byte	0x08
	.zero		1


	//   ....[19]....
        /*0258*/ 	.word	0x00000710
        /*025c*/ 	.word	0x000000ff
        /*0260*/ 	.word	0x000000b0
        /*0264*/ 	.short	0x0100
        /*0266*/ 	.byte	0x08
	.zero		1


	//   ....[20]....
        /*0268*/ 	.word	0x00000720
        /*026c*/ 	.word	0x000000ff
        /*0270*/ 	.word	0x00000050
        /*0274*/ 	.short	0x0100
        /*0276*/ 	.byte	0x08
	.zero		1


	//   ....[21]....
        /*0278*/ 	.word	0x00000730
        /*027c*/ 	.word	0x000000ff
        /*0280*/ 	.word	0x000000b8
        /*0284*/ 	.short	0x0100
        /*0286*/ 	.byte	0x08
	.zero		1


	//   ....[22]....
        /*0288*/ 	.word	0x00000740
        /*028c*/ 	.word	0x000000ff
        /*0290*/ 	.word	0x00000058
        /*0294*/ 	.short	0x0100
        /*0296*/ 	.byte	0x08
	.zero		1


	//   ....[23]....
        /*0298*/ 	.word	0x00000750
        /*029c*/ 	.word	0x000000ff
        /*02a0*/ 	.word	0x000000c0
        /*02a4*/ 	.short	0x0100
        /*02a6*/ 	.byte	0x08
	.zero		1


	//   ....[24]....
        /*02a8*/ 	.word	0x00000760
        /*02ac*/ 	.word	0x000000ff
        /*02b0*/ 	.word	0x00000060
        /*02b4*/ 	.short	0x0100
        /*02b6*/ 	.byte	0x08
	.zero		1


	//   ....[25]....
        /*02b8*/ 	.word	0x00000770
        /*02bc*/ 	.word	0x000000ff
        /*02c0*/ 	.word	0x000000c8
        /*02c4*/ 	.short	0x0100
        /*02c6*/ 	.byte	0x08
	.zero		1


	//   ....[26]....
        /*02c8*/ 	.word	0x000008a0
        /*02cc*/ 	.word	0x000000ff
        /*02d0*/ 	.word	0x000000d0
        /*02d4*/ 	.short	0x0100
        /*02d6*/ 	.byte	0x09
	.zero		1


	//   ....[27]....
        /*02d8*/ 	.word	0x000008b0
        /*02dc*/ 	.word	0x000000ff
        /*02e0*/ 	.word	0x000000f0
        /*02e4*/ 	.short	0x0100
        /*02e6*/ 	.byte	0x09
	.zero		1


	//   ....[28]....
        /*02e8*/ 	.word	0x000008c0
        /*02ec*/ 	.word	0x000000ff
        /*02f0*/ 	.word	0x000000d8
        /*02f4*/ 	.short	0x0100
        /*02f6*/ 	.byte	0x09
	.zero		1


	//   ....[29]....
        /*02f8*/ 	.word	0x000008d0
        /*02fc*/ 	.word	0x000000ff
        /*0300*/ 	.word	0x000000f8
        /*0304*/ 	.short	0x0100
        /*0306*/ 	.byte	0x09
	.zero		1


	//   ....[30]....
        /*0308*/ 	.word	0x000008e0
        /*030c*/ 	.word	0x000000ff
        /*0310*/ 	.word	0x000000e0
        /*0314*/ 	.short	0x0100
        /*0316*/ 	.byte	0x09
	.zero		1


	//   ....[31]....
        /*0318*/ 	.word	0x000008f0
        /*031c*/ 	.word	0x000000ff
        /*0320*/ 	.word	0x00000100
        /*0324*/ 	.short	0x0100
        /*0326*/ 	.byte	0x09
	.zero		1


	//   ....[32]....
        /*0328*/ 	.word	0x00000900
        /*032c*/ 	.word	0x000000ff
        /*0330*/ 	.word	0x000000e8
        /*0334*/ 	.short	0x0100
        /*0336*/ 	.byte	0x09
	.zero		1


	//   ....[33]....
        /*0338*/ 	.word	0x00000910
        /*033c*/ 	.word	0x000000ff
        /*0340*/ 	.word	0x00000108
        /*0344*/ 	.short	0x0100
        /*0346*/ 	.byte	0x09
	.zero		1


	//   ....[34]....
        /*0348*/ 	.word	0x000009f0
        /*034c*/ 	.word	0x000000ff
        /*0350*/ 	.word	0x00000110
        /*0354*/ 	.short	0x0100
        /*0356*/ 	.byte	0x08
	.zero		1


	//   ....[35]....
        /*0358*/ 	.word	0x00000a00
        /*035c*/ 	.word	0x000000ff
        /*0360*/ 	.word	0x00000118
        /*0364*/ 	.short	0x0100
        /*0366*/ 	.byte	0x08
	.zero		1


	//   ....[36]....
        /*0368*/ 	.word	0x00000b30
        /*036c*/ 	.word	0x000000ff
        /*0370*/ 	.word	0x00000120
        /*0374*/ 	.short	0x0100
        /*0376*/ 	.byte	0x08
	.zero		1


	//   ....[37]....
        /*0378*/ 	.word	0x00000b40
        /*037c*/ 	.word	0x000000ff
        /*0380*/ 	.word	0x00000130
        /*0384*/ 	.short	0x0100
        /*0386*/ 	.byte	0x08
	.zero		1


	//   ....[38]....
        /*0388*/ 	.word	0x00000b50
        /*038c*/ 	.word	0x000000ff
        /*0390*/ 	.word	0x00000128
        /*0394*/ 	.short	0x0100
        /*0396*/ 	.byte	0x08
	.zero		1


	//   ....[39]....
        /*0398*/ 	.word	0x00000b60
        /*039c*/ 	.word	0x000000ff
        /*03a0*/ 	.word	0x00000138
        /*03a4*/ 	.short	0x0100
        /*03a6*/ 	.byte	0x08
	.zero		1


	//   ....[40]....
        /*03a8*/ 	.word	0x00000c80
        /*03ac*/ 	.word	0x000000ff
        /*03b0*/ 	.word	0x00000140
        /*03b4*/ 	.short	0x0100
        /*03b6*/ 	.byte	0x09
	.zero		1


	//   ....[41]....
        /*03b8*/ 	.word	0x00000c90
        /*03bc*/ 	.word	0x000000ff
        /*03c0*/ 	.word	0x00000160
        /*03c4*/ 	.short	0x0100
        /*03c6*/ 	.byte	0x09
	.zero		1


	//   ....[42]....
        /*03c8*/ 	.word	0x00000ca0
        /*03cc*/ 	.word	0x000000ff
        /*03d0*/ 	.word	0x00000148
        /*03d4*/ 	.short	0x0100
        /*03d6*/ 	.byte	0x09
	.zero		1


	//   ....[43]....
        /*03d8*/ 	.word	0x00000cb0
        /*03dc*/ 	.word	0x000000ff
        /*03e0*/ 	.word	0x00000168
        /*03e4*/ 	.short	0x0100
        /*03e6*/ 	.byte	0x09
	.zero		1


	//   ....[44]....
        /*03e8*/ 	.word	0x00000cc0
        /*03ec*/ 	.word	0x000000ff
        /*03f0*/ 	.word	0x00000150
        /*03f4*/ 	.short	0x0100
        /*03f6*/ 	.byte	0x09
	.zero		1


	//   ....[45]....
        /*03f8*/ 	.word	0x00000cd0
        /*03fc*/ 	.word	0x000000ff
        /*0400*/ 	.word	0x00000170
        /*0404*/ 	.short	0x0100
        /*0406*/ 	.byte	0x09
	.zero		1


	//   ....[46]....
        /*0408*/ 	.word	0x00000ce0
        /*040c*/ 	.word	0x000000ff
        /*0410*/ 	.word	0x00000158
        /*0414*/ 	.short	0x0100
        /*0416*/ 	.byte	0x09
	.zero		1


	//   ....[47]....
        /*0418*/ 	.word	0x00000cf0
        /*041c*/ 	.word	0x000000ff
        /*0420*/ 	.word	0x00000178
        /*0424*/ 	.short	0x0100
        /*0426*/ 	.byte	0x09
	.zero		1


	//   ....[48]....
        /*0428*/ 	.word	0x00000de0
        /*042c*/ 	.word	0x000000ff
        /*0430*/ 	.word	0x00000180
        /*0434*/ 	.short	0x0100
        /*0436*/ 	.byte	0x08
	.zero		1


	//   ....[49]....
        /*0438*/ 	.word	0x00000df0
        /*043c*/ 	.word	0x000000ff
        /*0440*/ 	.word	0x00000190
        /*0444*/ 	.short	0x0100
        /*0446*/ 	.byte	0x08
	.zero		1


	//   ....[50]....
        /*0448*/ 	.word	0x00000e00
        /*044c*/ 	.word	0x000000ff
        /*0450*/ 	.word	0x00000188
        /*0454*/ 	.short	0x0100
        /*0456*/ 	.byte	0x08
	.zero		1


	//   ....[51]....
        /*0458*/ 	.word	0x00000e10
        /*045c*/ 	.word	0x000000ff
        /*0460*/ 	.word	0x00000198
        /*0464*/ 	.short	0x0100
        /*0466*/ 	.byte	0x08
	.zero		1


	//   ....[52]....
        /*0468*/ 	.word	0x00000f00
        /*046c*/ 	.word	0x000000ff
        /*0470*/ 	.word	0x000001a0
        /*0474*/ 	.short	0x0100
        /*0476*/ 	.byte	0x07
	.zero		1


	//   ....[53]....
        /*0478*/ 	.word	0x000018f0
        /*047c*/ 	.word	0x00000003
        /*0480*/ 	.word	0x00000190
        /*0484*/ 	.short	0x010a
        /*0486*/ 	.byte	0xff
	.zero		1


	//   ....[54]....
        /*0488*/ 	.word	0x00001920
        /*048c*/ 	.word	0x00000003
        /*0490*/ 	.word	0x00000180
        /*0494*/ 	.short	0x0101
        /*0496*/ 	.byte	0xff
	.zero		1


	//   ....[55]....
        /*0498*/ 	.word	0x00001a20
        /*049c*/ 	.word	0x000000ff
        /*04a0*/ 	.word	0x00000068
        /*04a4*/ 	.short	0x010a
        /*04a6*/ 	.byte	0x08
	.zero		1


	//   ....[56]....
        /*04a8*/ 	.word	0x00001ae0
        /*04ac*/ 	.word	0x000000ff
        /*04b0*/ 	.word	0x00000068
        /*04b4*/ 	.short	0x010a
        /*04b6*/ 	.byte	0x21
	.zero		1


	//   ....[57]....
        /*04b8*/ 	.word	0x00001ca0
        /*04bc*/ 	.word	0x000000ff
        /*04c0*/ 	.word	0x00000068
        /*04c4*/ 	.short	0x010a
        /*04c6*/ 	.byte	0x08
	.zero		1


	//   ....[58]....
        /*04c8*/ 	.word	0x00001da0
        /*04cc*/ 	.word	0x000000ff
        /*04d0*/ 	.word	0x00000118
        /*04d4*/ 	.short	0x0101
        /*04d6*/ 	.byte	0x06
	.zero		1


	//   ....[59]....
        /*04d8*/ 	.word	0x00001db0
        /*04dc*/ 	.word	0x000000ff
        /*04e0*/ 	.word	0x00000068
        /*04e4*/ 	.short	0x010a
        /*04e6*/ 	.byte	0x08
	.zero		1


	//   ....[60]....
        /*04e8*/ 	.word	0x00001e30
        /*04ec*/ 	.word	0x000000ff
        /*04f0*/ 	.word	0x00000068
        /*04f4*/ 	.short	0x010a
        /*04f6*/ 	.byte	0x11
	.zero		1


	//   ....[61]....
        /*04f8*/ 	.word	0x00001fc0
        /*04fc*/ 	.word	0x000000ff
        /*0500*/ 	.word	0x00000068
        /*0504*/ 	.short	0x010a
        /*0506*/ 	.byte	0x08
	.zero		1


	//   ....[62]....
        /*0508*/ 	.word	0x00002100
        /*050c*/ 	.word	0x00000002
        /*0510*/ 	.word	0x00000120
        /*0514*/ 	.short	0x010a
        /*0516*/ 	.byte	0xff
	.zero		1


	//   ....[63]....
        /*0518*/ 	.word	0x000021c0
        /*051c*/ 	.word	0x00000002
        /*0520*/ 	.word	0x00000000
        /*0524*/ 	.short	0x0101
        /*0526*/ 	.byte	0xff
	.zero		1


	//   ....[64]....
        /*0528*/ 	.word	0x00002720
        /*052c*/ 	.word	0x000000ff
        /*0530*/ 	.word	0x00000000
        /*0534*/ 	.short	0x010a
        /*0536*/ 	.byte	0x04
	.zero		1


	//   ....[65]....
        /*0538*/ 	.word	0x000027b0
        /*053c*/ 	.word	0x000000ff
        /*0540*/ 	.word	0x00000000
        /*0544*/ 	.short	0x010a
        /*0546*/ 	.byte	0x04
	.zero		1


	//   ....[66]....
        /*0548*/ 	.word	0x00002840
        /*054c*/ 	.word	0x000000ff
        /*0550*/ 	.word	0x00000000
        /*0554*/ 	.short	0x010a
        /*0556*/ 	.byte	0x04
	.zero		1


	//   ....[67]....
        /*0558*/ 	.word	0x000028d0
        /*055c*/ 	.word	0x000000ff
        /*0560*/ 	.word	0x00000000
        /*0564*/ 	.short	0x010a
        /*0566*/ 	.byte	0x04
	.zero		1


	//   ....[68]....
        /*0568*/ 	.word	0x00002960
        /*056c*/ 	.word	0x000000ff
        /*0570*/ 	.word	0x00000000
        /*0574*/ 	.short	0x010a
        /*0576*/ 	.byte	0x04
	.zero		1


	//   ....[69]....
        /*0578*/ 	.word	0x000029f0
        /*057c*/ 	.word	0x000000ff
        /*0580*/ 	.word	0x00000000
        /*0584*/ 	.short	0x010a
        /*0586*/ 	.byte	0x04
	.zero		1


	//   ....[70]....
        /*0588*/ 	.word	0x00002a80
        /*058c*/ 	.word	0x000000ff
        /*0590*/ 	.word	0x00000000
        /*0594*/ 	.short	0x010a
        /*0596*/ 	.byte	0x04
	.zero		1


	//   ....[71]....
        /*0598*/ 	.word	0x00002b10
        /*059c*/ 	.word	0x000000ff
        /*05a0*/ 	.word	0x00000000
        /*05a4*/ 	.short	0x010a
        /*05a6*/ 	.byte	0x04
	.zero		1


	//   ....[72]....
        /*05a8*/ 	.word	0x00002ba0
        /*05ac*/ 	.word	0x000000ff
        /*05b0*/ 	.word	0x00000000
        /*05b4*/ 	.short	0x010a
        /*05b6*/ 	.byte	0x04
	.zero		1


	//   ....[73]....
        /*05b8*/ 	.word	0x00002c30
        /*05bc*/ 	.word	0x000000ff
        /*05c0*/ 	.word	0x00000000
        /*05c4*/ 	.short	0x010a
        /*05c6*/ 	.byte	0x04
	.zero		1


	//   ....[74]....
        /*05c8*/ 	.word	0x00002cc0
        /*05cc*/ 	.word	0x000000ff
        /*05d0*/ 	.word	0x00000000
        /*05d4*/ 	.short	0x010a
        /*05d6*/ 	.byte	0x04
	.zero		1


	//   ....[75]....
        /*05d8*/ 	.word	0x00002d50
        /*05dc*/ 	.word	0x000000ff
        /*05e0*/ 	.word	0x00000000
        /*05e4*/ 	.short	0x010a
        /*05e6*/ 	.byte	0x04
	.zero		1


	//   ....[76]....
        /*05e8*/ 	.word	0x00002df0
        /*05ec*/ 	.word	0x00000000
        /*05f0*/ 	.word	0x00000000
        /*05f4*/ 	.short	0x010a
        /*05f6*/ 	.byte	0xff
	.zero		1


	//   ....[77]....
        /*05f8*/ 	.word	0x00002f20
        /*05fc*/ 	.word	0x00000000
        /*0600*/ 	.word	0x00000180
        /*0604*/ 	.short	0x010a
        /*0606*/ 	.byte	0xff
	.zero		1


	//   ....[78]....
        /*0608*/ 	.word	0x00002f90
        /*060c*/ 	.word	0x00000004
        /*0610*/ 	.word	0x00000000
        /*0614*/ 	.short	0x0101
        /*0616*/ 	.byte	0xff
	.zero		1


	//   ....[79]....
        /*0618*/ 	.word	0x00002fb0
        /*061c*/ 	.word	0x000000ff
        /*0620*/ 	.word	0x00000130
        /*0624*/ 	.short	0x010a
        /*0626*/ 	.byte	0x05
	.zero		1


	//   ....[80]....
        /*0628*/ 	.word	0x000030d0
        /*062c*/ 	.word	0x00000000
        /*0630*/ 	.word	0x00000120
        /*0634*/ 	.short	0x010a
        /*0636*/ 	.byte	0xff
	.zero		1


	//   ....[81]....
        /*0638*/ 	.word	0x000031d0
        /*063c*/ 	.word	0x00000000
        /*0640*/ 	.word	0x00000000
        /*0644*/ 	.short	0x0101
        /*0646*/ 	.byte	0xff
	.zero		1


	//   ....[82]....
        /*0648*/ 	.word	0x00003260
        /*064c*/ 	.word	0x000000ff
        /*0650*/ 	.word	0x00000130
        /*0654*/ 	.short	0x0106
        /*0656*/ 	.byte	0x05
	.zero		1


	//   ....[83]....
        /*0658*/ 	.word	0x00003280
        /*065c*/ 	.word	0x000000ff
        /*0660*/ 	.word	0x00000130
        /*0664*/ 	.short	0x010a
        /*0666*/ 	.byte	0x05
	.zero		1


	//   ....[84]....
        /*0668*/ 	.word	0x00003310
        /*066c*/ 	.word	0x000000ff
        /*0670*/ 	.word	0x00000130
        /*0674*/ 	.short	0x0106
        /*0676*/ 	.byte	0x04
	.zero		1


	//   ....[85]....
        /*0678*/ 	.word	0x00003350
        /*067c*/ 	.word	0x00000000
        /*0680*/ 	.word	0x00000130
        /*0684*/ 	.short	0x010a
        /*0686*/ 	.byte	0xff
	.zero		1


	//   ....[86]....
        /*0688*/ 	.word	0x00003590
        /*068c*/ 	.word	0x000000ff
        /*0690*/ 	.word	0x00000008
        /*0694*/ 	.short	0x010a
        /*0696*/ 	.byte	0x06
	.zero		1


	//   ....[87]....
        /*0698*/ 	.word	0x000035b0
        /*069c*/ 	.word	0x000000ff
        /*06a0*/ 	.word	0x00000008
        /*06a4*/ 	.short	0x010a
        /*06a6*/ 	.byte	0x06
	.zero		1


	//   ....[88]....
        /*06a8*/ 	.word	0x00003740
        /*06ac*/ 	.word	0x000000ff
        /*06b0*/ 	.word	0x00000008
        /*06b4*/ 	.short	0x010a
        /*06b6*/ 	.byte	0x06
	.zero		1


	//   ....[89]....
        /*06b8*/ 	.word	0x00003760
        /*06bc*/ 	.word	0x000000ff
        /*06c0*/ 	.word	0x00000008
        /*06c4*/ 	.short	0x010a
        /*06c6*/ 	.byte	0x06
	.zero		1


	//   ....[90]....
        /*06c8*/ 	.word	0x00003820
        /*06cc*/ 	.word	0x000000ff
        /*06d0*/ 	.word	0x00000000
        /*06d4*/ 	.short	0x0101
        /*06d6*/ 	.byte	0x07
	.zero		1


	//   ....[91]....
        /*06d8*/ 	.word	0x00003b60
        /*06dc*/ 	.word	0x00000000
        /*06e0*/ 	.word	0x00000120
        /*06e4*/ 	.short	0x010a
        /*06e6*/ 	.byte	0xff
	.zero		1


	//   ....[92]....
        /*06e8*/ 	.word	0x00003c20
        /*06ec*/ 	.word	0x00000000
        /*06f0*/ 	.word	0x00000000
        /*06f4*/ 	.short	0x0101
        /*06f6*/ 	.byte	0xff
	.zero		1


	//   ....[93]....
        /*06f8*/ 	.word	0x00003ce0
        /*06fc*/ 	.word	0x000000ff
        /*0700*/ 	.word	0x00000000
        /*0704*/ 	.short	0x010a
        /*0706*/ 	.byte	0x08
	.zero		1


	//   ....[94]....
        /*0708*/ 	.word	0x00003cf0
        /*070c*/ 	.word	0x000000ff
        /*0710*/ 	.word	0x00000160
        /*0714*/ 	.short	0x010a
        /*0716*/ 	.byte	0x09
	.zero		1


	//   ....[95]....
        /*0718*/ 	.word	0x00003da0
        /*071c*/ 	.word	0x000000ff
        /*0720*/ 	.word	0x00000000
        /*0724*/ 	.short	0x010a
        /*0726*/ 	.byte	0x08
	.zero		1


	//   ....[96]....
        /*0728*/ 	.word	0x00003ed0
        /*072c*/ 	.word	0x000000ff
        /*0730*/ 	.word	0x00000000
        /*0734*/ 	.short	0x010a
        /*0736*/ 	.byte	0x1e
	.zero		1


	//   ....[97]....
        /*0738*/ 	.word	0x000041d0
        /*073c*/ 	.word	0x000000ff
        /*0740*/ 	.word	0x00000000
        /*0744*/ 	.short	0x010a
        /*0746*/ 	.byte	0x08
	.zero		1


	//   ....[98]....
        /*0748*/ 	.word	0x00004260
        /*074c*/ 	.word	0x000000ff
        /*0750*/ 	.word	0x00000000
        /*0754*/ 	.short	0x010a
        /*0756*/ 	.byte	0x08
	.zero		1


	//   ....[99]....
        /*0758*/ 	.word	0x000042f0
        /*075c*/ 	.word	0x000000ff
        /*0760*/ 	.word	0x00000000
        /*0764*/ 	.short	0x010a
        /*0766*/ 	.byte	0x08
	.zero		1


	//   ....[100]....
        /*0768*/ 	.word	0x00004390
        /*076c*/ 	.word	0x00000000
        /*0770*/ 	.word	0x00000000
        /*0774*/ 	.short	0x010a
        /*0776*/ 	.byte	0xff
	.zero		1


	//   ....[101]....
        /*0778*/ 	.word	0x000043d0
        /*077c*/ 	.word	0x00000000
        /*0780*/ 	.word	0x00000000
        /*0784*/ 	.short	0x010a
        /*0786*/ 	.byte	0xff
	.zero		1


	//   ....[102]....
        /*0788*/ 	.word	0x00004440
        /*078c*/ 	.word	0x000000ff
        /*0790*/ 	.word	0x00000000
        /*0794*/ 	.short	0x0101
        /*0796*/ 	.byte	0x05
	.zero		1


	//   ....[103]....
        /*0798*/ 	.word	0x00004480
        /*079c*/ 	.word	0x000000ff
        /*07a0*/ 	.word	0x000001a0
        /*07a4*/ 	.short	0x010a
        /*07a6*/ 	.byte	0x07
	.zero		1


	//   ....[104]....
        /*07a8*/ 	.word	0x000044d0
        /*07ac*/ 	.word	0x000000ff
        /*07b0*/ 	.word	0x00000000
        /*07b4*/ 	.short	0x0101
        /*07b6*/ 	.byte	0x05
	.zero		1


	//   ....[105]....
        /*07b8*/ 	.word	0x00004920
        /*07bc*/ 	.word	0x00000000
        /*07c0*/ 	.word	0x00000120
        /*07c4*/ 	.short	0x010a
        /*07c6*/ 	.byte	0xff
	.zero		1


	//   ....[106]....
        /*07c8*/ 	.word	0x000049e0
        /*07cc*/ 	.word	0x00000000
        /*07d0*/ 	.word	0x00000000
        /*07d4*/ 	.short	0x0101
        /*07d6*/ 	.byte	0xff
	.zero		1


	//   ....[107]....
        /*07d8*/ 	.word	0x00004d00
        /*07dc*/ 	.word	0x000000ff
        /*07e0*/ 	.word	0x00000118
        /*07e4*/ 	.short	0x010a
        /*07e6*/ 	.byte	0x07
	.zero		1


	//   ....[108]....
        /*07e8*/ 	.word	0x00004ef0
        /*07ec*/ 	.word	0x000000ff
        /*07f0*/ 	.word	0x000000f0
        /*07f4*/ 	.short	0x010a
        /*07f6*/ 	.byte	0x07
	.zero		1


	//   ....[109]....
        /*07f8*/ 	.word	0x000050e0
        /*07fc*/ 	.word	0x000000ff
        /*0800*/ 	.word	0x000000d0
        /*0804*/ 	.short	0x010b
        /*0806*/ 	.byte	0x07
	.zero		1


	//   ....[110]....
        /*0808*/ 	.word	0x000050f0
        /*080c*/ 	.word	0x000000ff
        /*0810*/ 	.word	0x00000000
        /*0814*/ 	.short	0x0101
        /*0816*/ 	.byte	0x0e
	.zero		1


	//   ....[111]....
        /*0818*/ 	.word	0x00005110
        /*081c*/ 	.word	0x000000ff
        /*0820*/ 	.word	0x000000f8
        /*0824*/ 	.short	0x010a
        /*0826*/ 	.byte	0x07
	.zero		1


	//   ....[112]....
        /*0828*/ 	.word	0x000052c0
        /*082c*/ 	.word	0x000000ff
        /*0830*/ 	.word	0x000000d8
        /*0834*/ 	.short	0x010b
        /*0836*/ 	.byte	0x07
	.zero		1


	//   ....[113]....
        /*0838*/ 	.word	0x000052d0
        /*083c*/ 	.word	0x000000ff
        /*0840*/ 	.word	0x00000000
        /*0844*/ 	.short	0x0101
        /*0846*/ 	.byte	0x0e
	.zero		1


	//   ....[114]....
        /*0848*/ 	.word	0x000052e0
        /*084c*/ 	.word	0x000000ff
        /*0850*/ 	.word	0x00000100
        /*0854*/ 	.short	0x010a
        /*0856*/ 	.byte	0x07
	.zero		1


	//   ....[115]....
        /*0858*/ 	.word	0x00005510
        /*085c*/ 	.word	0x000000ff
        /*0860*/ 	.word	0x000000e0
        /*0864*/ 	.short	0x010b
        /*0866*/ 	.byte	0x07
	.zero		1


	//   ....[116]....
        /*0868*/ 	.word	0x00005580
        /*086c*/ 	.word	0x000000ff
        /*0870*/ 	.word	0x00000000
        /*0874*/ 	.short	0x0101
        /*0876*/ 	.byte	0x0e
	.zero		1


	//   ....[117]....
        /*0878*/ 	.word	0x000055c0
        /*087c*/ 	.word	0x000000ff
        /*0880*/ 	.word	0x00000108
        /*0884*/ 	.short	0x010a
        /*0886*/ 	.byte	0x07
	.zero		1


	//   ....[118]....
        /*0888*/ 	.word	0x000057f0
        /*088c*/ 	.word	0x000000ff
        /*0890*/ 	.word	0x000000e8
        /*0894*/ 	.short	0x010b
        /*0896*/ 	.byte	0x07
	.zero		1


	//   ....[119]....
        /*0898*/ 	.word	0x00005810
        /*089c*/ 	.word	0x000000ff
        /*08a0*/ 	.word	0x00000000
        /*08a4*/ 	.short	0x0101
        /*08a6*/ 	.byte	0x0d
	.zero		1


	//   ....[120]....
        /*08a8*/ 	.word	0x00005840
        /*08ac*/ 	.word	0x000000ff
        /*08b0*/ 	.word	0x000000f0
        /*08b4*/ 	.short	0x010a
        /*08b6*/ 	.byte	0x07
	.zero		1


	//   ....[121]....
        /*08b8*/ 	.word	0x00005860
        /*08bc*/ 	.word	0x000000ff
        /*08c0*/ 	.word	0x000000f8
        /*08c4*/ 	.short	0x010a
        /*08c6*/ 	.byte	0x07
	.zero		1


	//   ....[122]....
        /*08c8*/ 	.word	0x00005880
        /*08cc*/ 	.word	0x000000ff
        /*08d0*/ 	.word	0x00000100
        /*08d4*/ 	.short	0x010a
        /*08d6*/ 	.byte	0x07
	.zero		1


	//   ....[123]....
        /*08d8*/ 	.word	0x000058c0
        /*08dc*/ 	.word	0x00000000
        /*08e0*/ 	.word	0x00000108
        /*08e4*/ 	.short	0x010a
        /*08e6*/ 	.byte	0xff
	.zero		1


	//   ....[124]....
        /*08e8*/ 	.word	0x00005c20
        /*08ec*/ 	.word	0x00000000
        /*08f0*/ 	.word	0x00000120
        /*08f4*/ 	.short	0x010a
        /*08f6*/ 	.byte	0xff
	.zero		1


	//   ....[125]....
        /*08f8*/ 	.word	0x00005d30
        /*08fc*/ 	.word	0x00000000
        /*0900*/ 	.word	0x00000000
        /*0904*/ 	.short	0x0101
        /*0906*/ 	.byte	0xff
	.zero		1


	//   ....[126]....
        /*0908*/ 	.word	0x000066a0
        /*090c*/ 	.word	0x000000ff
        /*0910*/ 	.word	0x000000d0
        /*0914*/ 	.short	0x010a
        /*0916*/ 	.byte	0x2c
	.zero		1


	//   ....[127]....
        /*0918*/ 	.word	0x00006780
        /*091c*/ 	.word	0x0000004e
        /*0920*/ 	.word	0x00000140
        /*0924*/ 	.short	0x010a
        /*0926*/ 	.byte	0xff
	.zero		1


	//   ....[128]....
        /*0928*/ 	.word	0x000068f0
        /*092c*/ 	.word	0x000000ff
        /*0930*/ 	.word	0x000000d0
        /*0934*/ 	.short	0x010a
        /*0936*/ 	.byte	0x2c
	.zero		1


	//   ....[129]....
        /*0938*/ 	.word	0x000069c0
        /*093c*/ 	.word	0x0000004e
        /*0940*/ 	.word	0x00000140
        /*0944*/ 	.short	0x010a
        /*0946*/ 	.byte	0xff
	.zero		1


	//   ....[130]....
        /*0948*/ 	.word	0x00007170
        /*094c*/ 	.word	0x00000000
        /*0950*/ 	.word	0x00000000
        /*0954*/ 	.short	0x0101
        /*0956*/ 	.byte	0xff
	.zero		1


	//   ....[131]....
        /*0958*/ 	.word	0x00007180
        /*095c*/ 	.word	0x00000003
        /*0960*/ 	.word	0x000000d0
        /*0964*/ 	.short	0x010a
        /*0966*/ 	.byte	0xff
	.zero		1


	//   ....[132]....
        /*0968*/ 	.word	0x00007240
        /*096c*/ 	.word	0x00000003
        /*0970*/ 	.word	0x000000d0
        /*0974*/ 	.short	0x010a
        /*0976*/ 	.byte	0xff
	.zero		1


	//   ....[133]....
        /*0978*/ 	.word	0x00007a30
        /*097c*/ 	.word	0x00000056
        /*0980*/ 	.word	0x00000000
        /*0984*/ 	.short	0x0101
        /*0986*/ 	.byte	0xff
	.zero		1


	//   ....[134]....
        /*0988*/ 	.word	0x00007a50
        /*098c*/ 	.word	0x00000057
        /*0990*/ 	.word	0x000000d0
        /*0994*/ 	.short	0x010a
        /*0996*/ 	.byte	0xff
	.zero		1


	//   ....[135]....
        /*0998*/ 	.word	0x00007b00
        /*099c*/ 	.word	0x00000057
        /*09a0*/ 	.word	0x000000d0
        /*09a4*/ 	.short	0x010a
        /*09a6*/ 	.byte	0xff
	.zero		1


	//   ....[136]....
        /*09a8*/ 	.word	0x000082f0
        /*09ac*/ 	.word	0x00000056
        /*09b0*/ 	.word	0x00000000
        /*09b4*/ 	.short	0x0101
        /*09b6*/ 	.byte	0xff
	.zero		1


	//   ....[137]....
        /*09b8*/ 	.word	0x00008310
        /*09bc*/ 	.word	0x0000005c
        /*09c0*/ 	.word	0x000000d0
        /*09c4*/ 	.short	0x010a
        /*09c6*/ 	.byte	0xff
	.zero		1


	//   ....[138]....
        /*09c8*/ 	.word	0x000083c0
        /*09cc*/ 	.word	0x0000005c
        /*09d0*/ 	.word	0x000000d0
        /*09d4*/ 	.short	0x010a
        /*09d6*/ 	.byte	0xff
	.zero		1


	//   ....[139]....
        /*09d8*/ 	.word	0x000086d0
        /*09dc*/ 	.word	0x0000004e
        /*09e0*/ 	.word	0x00000000
        /*09e4*/ 	.short	0x0101
        /*09e6*/ 	.byte	0xff
	.zero		1


	//   ....[140]....
        /*09e8*/ 	.word	0x00008c00
        /*09ec*/ 	.word	0x00000002
        /*09f0*/ 	.word	0x00000000
        /*09f4*/ 	.short	0x0101
        /*09f6*/ 	.byte	0xff
	.zero		1


	//   ....[141]....
        /*09f8*/ 	.word	0x00008e70
        /*09fc*/ 	.word	0x000000ff
        /*0a00*/ 	.word	0x00000000
        /*0a04*/ 	.short	0x0101
        /*0a06*/ 	.byte	0x04
	.zero		1


	//   ....[142]....
        /*0a08*/ 	.word	0x00008e90
        /*0a0c*/ 	.word	0x00000003
        /*0a10*/ 	.word	0x00000190
        /*0a14*/ 	.short	0x010a
        /*0a16*/ 	.byte	0xff
	.zero		1


	//   ....[143]....
        /*0a18*/ 	.word	0x00008ef0
        /*0a1c*/ 	.word	0x00000002
        /*0a20*/ 	.word	0x00000068
        /*0a24*/ 	.short	0x010a
        /*0a26*/ 	.byte	0xff
	.zero		1


	//   ....[144]....
        /*0a28*/ 	.word	0x00008f50
        /*0a2c*/ 	.word	0x00000002
        /*0a30*/ 	.word	0x00000068
        /*0a34*/ 	.short	0x010a
        /*0a36*/ 	.byte	0xff
	.zero		1


	//   ....[145]....
        /*0a38*/ 	.word	0x00008fa0
        /*0a3c*/ 	.word	0x00000002
        /*0a40*/ 	.word	0x00000120
        /*0a44*/ 	.short	0x010a
        /*0a46*/ 	.byte	0xff
	.zero		1


	//   ....[146]....
        /*0a48*/ 	.word	0x00009000
        /*0a4c*/ 	.word	0x00000000
        /*0a50*/ 	.word	0x00000000
        /*0a54*/ 	.short	0x010a
        /*0a56*/ 	.byte	0xff
	.zero		1


	//   ....[147]....
        /*0a58*/ 	.word	0x00009060
        /*0a5c*/ 	.word	0x00000000
        /*0a60*/ 	.word	0x00000000
        /*0a64*/ 	.short	0x010a
        /*0a66*/ 	.byte	0xff
	.zero		1


	//   ....[148]....
        /*0a68*/ 	.word	0x000090c0
        /*0a6c*/ 	.word	0x00000000
        /*0a70*/ 	.word	0x00000000
        /*0a74*/ 	.short	0x010a
        /*0a76*/ 	.byte	0xff
	.zero		1


	//   ....[149]....
        /*0a78*/ 	.word	0x00009120
        /*0a7c*/ 	.word	0x00000000
        /*0a80*/ 	.word	0x00000000
        /*0a84*/ 	.short	0x010a
        /*0a86*/ 	.byte	0xff
	.zero		1


	//   ....[150]....
        /*0a88*/ 	.word	0x00009180
        /*0a8c*/ 	.word	0x00000000
        /*0a90*/ 	.word	0x00000000
        /*0a94*/ 	.short	0x010a
        /*0a96*/ 	.byte	0xff
	.zero		1


	//   ....[151]....
        /*0a98*/ 	.word	0x000091e0
        /*0a9c*/ 	.word	0x00000000
        /*0aa0*/ 	.word	0x00000000
        /*0aa4*/ 	.short	0x010a
        /*0aa6*/ 	.byte	0xff
	.zero		1


	//   ....[152]....
        /*0aa8*/ 	.word	0x00009240
        /*0aac*/ 	.word	0x00000000
        /*0ab0*/ 	.word	0x00000000
        /*0ab4*/ 	.short	0x010a
        /*0ab6*/ 	.byte	0xff
	.zero		1


	//   ....[153]....
        /*0ab8*/ 	.word	0x000092a0
        /*0abc*/ 	.word	0x00000000
        /*0ac0*/ 	.word	0x00000000
        /*0ac4*/ 	.short	0x010a
        /*0ac6*/ 	.byte	0xff
	.zero		1


	//   ....[154]....
        /*0ac8*/ 	.word	0x00009300
        /*0acc*/ 	.word	0x00000000
        /*0ad0*/ 	.word	0x00000000
        /*0ad4*/ 	.short	0x010a
        /*0ad6*/ 	.byte	0xff
	.zero		1


	//   ....[155]....
        /*0ad8*/ 	.word	0x00009360
        /*0adc*/ 	.word	0x00000000
        /*0ae0*/ 	.word	0x00000000
        /*0ae4*/ 	.short	0x010a
        /*0ae6*/ 	.byte	0xff
	.zero		1


	//   ....[156]....
        /*0ae8*/ 	.word	0x000093c0
        /*0aec*/ 	.word	0x00000000
        /*0af0*/ 	.word	0x00000000
        /*0af4*/ 	.short	0x010a
        /*0af6*/ 	.byte	0xff
	.zero		1


	//   ....[157]....
        /*0af8*/ 	.word	0x00009420
        /*0afc*/ 	.word	0x00000000
        /*0b00*/ 	.word	0x00000000
        /*0b04*/ 	.short	0x010a
        /*0b06*/ 	.byte	0xff
	.zero		1


	//   ....[158]....
        /*0b08*/ 	.word	0x00009470
        /*0b0c*/ 	.word	0x00000000
        /*0b10*/ 	.word	0x00000180
        /*0b14*/ 	.short	0x010a
        /*0b16*/ 	.byte	0xff
	.zero		1


	//   ....[159]....
        /*0b18*/ 	.word	0x000094d0
        /*0b1c*/ 	.word	0x00000000
        /*0b20*/ 	.word	0x00000130
        /*0b24*/ 	.short	0x010a
        /*0b26*/ 	.byte	0xff
	.zero		1


	//   ....[160]....
        /*0b28*/ 	.word	0x00009520
        /*0b2c*/ 	.word	0x00000000
        /*0b30*/ 	.word	0x00000120
        /*0b34*/ 	.short	0x010a
        /*0b36*/ 	.byte	0xff
	.zero		1


	//   ....[161]....
        /*0b38*/ 	.word	0x00009580
        /*0b3c*/ 	.word	0x00000000
        /*0b40*/ 	.word	0x00000130
        /*0b44*/ 	.short	0x010a
        /*0b46*/ 	.byte	0xff
	.zero		1


	//   ....[162]....
        /*0b48*/ 	.word	0x000095e0
        /*0b4c*/ 	.word	0x00000004
        /*0b50*/ 	.word	0x00000008
        /*0b54*/ 	.short	0x010a
        /*0b56*/ 	.byte	0xff
	.zero		1


	//   ....[163]....
        /*0b58*/ 	.word	0x000096c0
        /*0b5c*/ 	.word	0x00000002
        /*0b60*/ 	.word	0x00000008
        /*0b64*/ 	.short	0x010a
        /*0b66*/ 	.byte	0xff
	.zero		1


	//   ....[164]....
        /*0b68*/ 	.word	0x00009710
        /*0b6c*/ 	.word	0x00000000
        /*0b70*/ 	.word	0x00000120
        /*0b74*/ 	.short	0x010a
        /*0b76*/ 	.byte	0xff
	.zero		1


	//   ....[165]....
        /*0b78*/ 	.word	0x00009770
        /*0b7c*/ 	.word	0x00000000
        /*0b80*/ 	.word	0x00000160
        /*0b84*/ 	.short	0x010a
        /*0b86*/ 	.byte	0xff
	.zero		1


	//   ....[166]....
        /*0b88*/ 	.word	0x000097d0
        /*0b8c*/ 	.word	0x00000000
        /*0b90*/ 	.word	0x00000000
        /*0b94*/ 	.short	0x010a
        /*0b96*/ 	.byte	0xff
	.zero		1


	//   ....[167]....
        /*0b98*/ 	.word	0x00009830
        /*0b9c*/ 	.word	0x00000000
        /*0ba0*/ 	.word	0x00000000
        /*0ba4*/ 	.short	0x010a
        /*0ba6*/ 	.byte	0xff
	.zero		1


	//   ....[168]....
        /*0ba8*/ 	.word	0x00009890
        /*0bac*/ 	.word	0x00000000
        /*0bb0*/ 	.word	0x00000000
        /*0bb4*/ 	.short	0x010a
        /*0bb6*/ 	.byte	0xff
	.zero		1


	//   ....[169]....
        /*0bb8*/ 	.word	0x000098f0
        /*0bbc*/ 	.word	0x00000000
        /*0bc0*/ 	.word	0x00000000
        /*0bc4*/ 	.short	0x010a
        /*0bc6*/ 	.byte	0xff
	.zero		1


	//   ....[170]....
        /*0bc8*/ 	.word	0x00009950
        /*0bcc*/ 	.word	0x00000000
        /*0bd0*/ 	.word	0x000001a0
        /*0bd4*/ 	.short	0x010a
        /*0bd6*/ 	.byte	0xff
	.zero		1


	//   ....[171]....
        /*0bd8*/ 	.word	0x000099a0
        /*0bdc*/ 	.word	0x00000000
        /*0be0*/ 	.word	0x00000120
        /*0be4*/ 	.short	0x010a
        /*0be6*/ 	.byte	0xff
	.zero		1


	//   ....[172]....
        /*0be8*/ 	.word	0x00009a00
        /*0bec*/ 	.word	0x00000000
        /*0bf0*/ 	.word	0x00000118
        /*0bf4*/ 	.short	0x010a
        /*0bf6*/ 	.byte	0xff
	.zero		1


	//   ....[173]....
        /*0bf8*/ 	.word	0x00009a60
        /*0bfc*/ 	.word	0x00000003
        /*0c00*/ 	.word	0x000000f0
        /*0c04*/ 	.short	0x010a
        /*0c06*/ 	.byte	0xff
	.zero		1


	//   ....[174]....
        /*0c08*/ 	.word	0x00009ac0
        /*0c0c*/ 	.word	0x00000003
        /*0c10*/ 	.word	0x000000f8
        /*0c14*/ 	.short	0x010a
        /*0c16*/ 	.byte	0xff
	.zero		1


	//   ....[175]....
        /*0c18*/ 	.word	0x00009b20
        /*0c1c*/ 	.word	0x00000003
        /*0c20*/ 	.word	0x00000100
        /*0c24*/ 	.short	0x010a
        /*0c26*/ 	.byte	0xff
	.zero		1


	//   ....[176]....
        /*0c28*/ 	.word	0x00009b80
        /*0c2c*/ 	.word	0x00000003
        /*0c30*/ 	.word	0x00000108
        /*0c34*/ 	.short	0x010a
        /*0c36*/ 	.byte	0xff
	.zero		1


	//   ....[177]....
        /*0c38*/ 	.word	0x00009be0
        /*0c3c*/ 	.word	0x00000000
        /*0c40*/ 	.word	0x000000f0
        /*0c44*/ 	.short	0x010a
        /*0c46*/ 	.byte	0xff
	.zero		1


	//   ....[178]....
        /*0c48*/ 	.word	0x00009c40
        /*0c4c*/ 	.word	0x00000000
        /*0c50*/ 	.word	0x000000f8
        /*0c54*/ 	.short	0x010a
        /*0c56*/ 	.byte	0xff
	.zero		1


	//   ....[179]....
        /*0c58*/ 	.word	0x00009ca0
        /*0c5c*/ 	.word	0x00000000
        /*0c60*/ 	.word	0x00000100
        /*0c64*/ 	.short	0x010a
        /*0c66*/ 	.byte	0xff
	.zero		1


	//   ....[180]....
        /*0c68*/ 	.word	0x00009cf0
        /*0c6c*/ 	.word	0x00000000
        /*0c70*/ 	.word	0x00000120
        /*0c74*/ 	.short	0x010a
        /*0c76*/ 	.byte	0xff
	.zero		1


	//   ....[181]....
        /*0c78*/ 	.word	0x00009d50
        /*0c7c*/ 	.word	0x00000000
        /*0c80*/ 	.word	0x000000d0
        /*0c84*/ 	.short	0x010a
        /*0c86*/ 	.byte	0xff
	.zero		1


	//   ....[182]....
        /*0c88*/ 	.word	0x00009da0
        /*0c8c*/ 	.word	0x0000004e
        /*0c90*/ 	.word	0x00000140
        /*0c94*/ 	.short	0x010a
        /*0c96*/ 	.byte	0xff
	.zero		1


	//   ....[183]....
        /*0c98*/ 	.word	0x00009df0
        /*0c9c*/ 	.word	0x00000003
        /*0ca0*/ 	.word	0x000000d0
        /*0ca4*/ 	.short	0x010a
        /*0ca6*/ 	.byte	0xff
	.zero		1


	//   ....[184]....
        /*0ca8*/ 	.word	0x00009e40
        /*0cac*/ 	.word	0x00000057
        /*0cb0*/ 	.word	0x000000d0
        /*0cb4*/ 	.short	0x010a
        /*0cb6*/ 	.byte	0xff
	.zero		1


	//   ....[185]....
        /*0cb8*/ 	.word	0x00009e90
        /*0cbc*/ 	.word	0x0000005c
        /*0cc0*/ 	.word	0x000000d0
        /*0cc4*/ 	.short	0x010a
        /*0cc6*/ 	.byte	0xff
	.zero		1


	//----- nvinfo : EIATTR_NUM_MBARRIERS
	.align		4
.L_47:
        /*0cc8*/ 	.byte	0x03, 0x38
        /*0cca*/ 	.short	0x0035


	//----- nvinfo : EIATTR_EXIT_INSTR_OFFSETS
	.align		4
        /*0ccc*/ 	.byte	0x04, 0x1c
        /*0cce*/ 	.short	(.L_49 - .L_48)


	//   ....[0]....
.L_48:
        /*0cd0*/ 	.word	0x00002e20


	//   ....[1]....
        /*0cd4*/ 	.word	0x00003320


	//   ....[2]....
        /*0cd8*/ 	.word	0x00003380


	//   ....[3]....
        /*0cdc*/ 	.word	0x00004700


	//   ....[4]....
        /*0ce0*/ 	.word	0x000058f0


	//   ....[5]....
        /*0ce4*/ 	.word	0x00005930


	//   ....[6]....
        /*0ce8*/ 	.word	0x00008d60


	//   ....[7]....
        /*0cec*/ 	.word	0x00008de0


	//   ....[8]....
        /*0cf0*/ 	.word	0x00008e10


	//   ....[9]....
        /*0cf4*/ 	.word	0x00008e80


	//----- nvinfo : EIATTR_MAX_THREADS
	.align		4
.L_49:
        /*0cf8*/ 	.byte	0x04, 0x05
        /*0cfa*/ 	.short	(.L_51 - .L_50)
.L_50:
        /*0cfc*/ 	.word	0x00000100
        /*0d00*/ 	.word	0x00000001
        /*0d04*/ 	.word	0x00000001


	//----- nvinfo : EIATTR_CRS_STACK_SIZE
	.align		4
.L_51:
        /*0d08*/ 	.byte	0x04, 0x1e
        /*0d0a*/ 	.short	(.L_53 - .L_52)
.L_52:
        /*0d0c*/ 	.word	0x00000000


	//----- nvinfo : EIATTR_CBANK_PARAM_SIZE
	.align		4
.L_53:
        /*0d10*/ 	.byte	0x03, 0x19
        /*0d12*/ 	.short	0x0800


	//----- nvinfo : EIATTR_PARAM_CBANK
	.align		4
        /*0d14*/ 	.byte	0x04, 0x0a
        /*0d16*/ 	.short	(.L_55 - .L_54)
	.align		4
.L_54:
        /*0d18*/ 	.word	index@(.nv.constant0._ZN7cutlass13device_kernelINS_4gemm6kernel13GemmUniversalIN4cute5tupleIJiiiiEEENS1_10collective13CollectiveMmaINS1_35MainloopSm100TmaUmmaWarpSpecializedILi13ELi2ELi4ENS5_IJNS4_1CILi2EEENSA_ILi1EEESC_EEEEENS5_IJNSA_ILi128EEESF_NSA_ILi64EEEEEENS_10bfloat16_tENS5_IJlSC_lEEESI_SJ_NS4_8TiledMMAINS4_8MMA_AtomIJNS4_26SM100_MMA_F16BF16_2x1SM_SSISI_SI_fLi128ELi128ELNS4_4UMMA5MajorE0ELSO_0ELNSN_7ScaleInE0ELSP_0EEEEEENS4_6LayoutINS5_IJSC_SC_SC_EEENS5_IJNSA_ILi0EEESU_SU_EEEEENS5_IJNS4_10UnderscoreESX_SX_EEEEENS4_18SM100_TMA_2SM_LOADENS4_14ComposedLayoutINS4_7SwizzleILi3ELi4ELi3EEENS4_18smem_ptr_flag_bitsILi16EEENSS_INS5_IJNSA_ILi8EEESG_EEENS5_IJSG_SC_EEEEEEEvNS4_8identityES10_S1A_vS1B_EENS_8epilogue10collective18CollectiveEpilogueINS1D_23Sm100TmaWarpSpecializedILi4ELi2ELi16ELb1ELb0EEEJNS5_IJSG_SF_SG_EEENS5_IJNSS_ISG_SC_EENSS_INS5_IJNSA_ILi16EEESB_EEENS5_IJSC_SG_EEEEEEEESI_SJ_SI_SJ_NS1D_6fusion15FusionCallbacksIS1H_NS1P_13LinCombEltActINS1D_6thread4ReLuESI_fSI_fLNS_15FloatRoundStyleE2EEES1I_S1O_JEEENS4_5SM1004TMEM4LOAD26SM100_TMEM_LOAD_32dp32b16xENS4_13SM90_TMA_LOADENS11_INS12_ILi1ELi4ELi3EEES15_NSS_INS5_IJS16_S1K_EEENS5_IJS1K_SC_EEEEEEENS4_39AutoVectorizingCopyWithAssumedAlignmentILi128EEENS4_14SM90_TMA_STOREES26_S28_S28_EEEvvEEEEvNT_6ParamsE)
        /*0d1c*/ 	.short	0x0380
        /*0d1e*/ 	.short	0x0800


	//----- nvinfo : EIATTR_SW_WAR
	.align		4
.L_55:
        /*0d20*/ 	.byte	0x04, 0x36
        /*0d22*/ 	.short	(.L_57 - .L_56)
.L_56:
        /*0d24*/ 	.word	0x00000008
.L_57:


//--------------------- .nv.callgraph             --------------------------
	.section	.nv.callgraph,"",@"SHT_CUDA_CALLGRAPH"
	.align	4
	.sectionentsize	8
	.align		4
        /*0000*/ 	.word	0x00000000
	.align		4
        /*0004*/ 	.word	0xffffffff
	.align		4
        /*0008*/ 	.word	index@(_ZN7cutlass13device_kernelINS_4gemm6kernel13GemmUniversalIN4cute5tupleIJiiiiEEENS1_10collective13CollectiveMmaINS1_35MainloopSm100TmaUmmaWarpSpecializedILi13ELi2ELi4ENS5_IJNS4_1CILi2EEENSA_ILi1EEESC_EEEEENS5_IJNSA_ILi128EEESF_NSA_ILi64EEEEEENS_10bfloat16_tENS5_IJlSC_lEEESI_SJ_NS4_8TiledMMAINS4_8MMA_AtomIJNS4_26SM100_MMA_F16BF16_2x1SM_SSISI_SI_fLi128ELi128ELNS4_4UMMA5MajorE0ELSO_0ELNSN_7ScaleInE0ELSP_0EEEEEENS4_6LayoutINS5_IJSC_SC_SC_EEENS5_IJNSA_ILi0EEESU_SU_EEEEENS5_IJNS4_10UnderscoreESX_SX_EEEEENS4_18SM100_TMA_2SM_LOADENS4_14ComposedLayoutINS4_7SwizzleILi3ELi4ELi3EEENS4_18smem_ptr_flag_bitsILi16EEENSS_INS5_IJNSA_ILi8EEESG_EEENS5_IJSG_SC_EEEEEEEvNS4_8identityES10_S1A_vS1B_EENS_8epilogue10collective18CollectiveEpilogueINS1D_23Sm100TmaWarpSpecializedILi4ELi2ELi16ELb1ELb0EEEJNS5_IJSG_SF_SG_EEENS5_IJNSS_ISG_SC_EENSS_INS5_IJNSA_ILi16EEESB_EEENS5_IJSC_SG_EEEEEEEESI_SJ_SI_SJ_NS1D_6fusion15FusionCallbacksIS1H_NS1P_13LinCombEltActINS1D_6thread4ReLuESI_fSI_fLNS_15FloatRoundStyleE2EEES1I_S1O_JEEENS4_5SM1004TMEM4LOAD26SM100_TMEM_LOAD_32dp32b16xENS4_13SM90_TMA_LOADENS11_INS12_ILi1ELi4ELi3EEES15_NSS_INS5_IJS16_S1K_EEENS5_IJS1K_SC_EEEEEEENS4_39AutoVectorizingCopyWithAssumedAlignmentILi128EEENS4_14SM90_TMA_STOREES26_S28_S28_EEEvvEEEEvNT_6ParamsE)
	.align		4
        /*000c*/ 	.word	index@(__assertfail)
	.align		4
        /*0010*/ 	.word	0x00000000
	.align		4
        /*0014*/ 	.word	0xfffffffe
	.align		4
        /*0018*/ 	.word	0x00000000
	.align		4
        /*001c*/ 	.word	0xfffffffd
	.align		4
        /*0020*/ 	.word	0x00000000
	.align		4
        /*0024*/ 	.word	0xfffffffc


//--------------------- .nv.constant4             --------------------------
	.section	.nv.constant4,"a",@progbits
	.align	8
	.align		8
.nv.constant4:
        /*0000*/ 	.dword	__assertfail
	.align		8
        /*0008*/ 	.dword	__unnamed_1
	.align		8
        /*0010*/ 	.dword	__unnamed_2
	.align		8
        /*0018*/ 	.dword	_ZN39_INTERNAL_630276a1_4_k_cu_fcd7119e_29844cuda3std3__45__cpo5beginE
	.align		8
        /*0020*/ 	.dword	_ZN39_INTERNAL_630276a1_4_k_cu_fcd7119e_29844cuda3std3__45__cpo3endE
	.align		8
        /*0028*/ 	.dword	_ZN39_INTERNAL_630276a1_4_k_cu_fcd7119e_29844cuda3std3__45__cpo6cbeginE
	.align		8
        /*0030*/ 	.dword	_ZN39_INTERNAL_630276a1_4_k_cu_fcd7119e_29844cuda3std3__45__cpo4cendE
	.align		8
        /*0038*/ 	.dword	_ZN39_INTERNAL_630276a1_4_k_cu_fcd7119e_29844cuda3std3__441_GLOBAL__N__630276a1_4_k_cu_fcd7119e_29846ignoreE
	.align		8
        /*0040*/ 	.dword	_ZN39_INTERNAL_630276a1_4_k_cu_fcd7119e_29844cuda3std3__419piecewise_constructE
	.align		8
        /*0048*/ 	.dword	_ZN39_INTERNAL_630276a1_4_k_cu_fcd7119e_29844cuda3std3__48in_placeE
	.align		8
        /*0050*/ 	.dword	_ZN39_INTERNAL_630276a1_4_k_cu_fcd7119e_29844cuda3std6ranges3__45__cpo4swapE
	.align		8
        /*0058*/ 	.dword	_ZN39_INTERNAL_630276a1_4_k_cu_fcd7119e_29844cuda3std6ranges3__45__cpo9iter_moveE
	.align		8
        /*0060*/ 	.dword	_ZN39_INTERNAL_630276a1_4_k_cu_fcd7119e_29844cute7productE
	.align		8
        /*0068*/ 	.dword	_ZN39_INTERNAL_630276a1_4_k_cu_fcd7119e_29844cute1_E
	.align		8
        /*0070*/ 	.dword	$str$25
	.align		8
        /*0078*/ 	.dword	$str$26
	.align		8
        /*0080*/ 	.dword	$str$27
	.align		8
        /*0088*/ 	.dword	$str$28


//--------------------- .text._ZN7cutlass13device_kernelINS_4gemm6kernel13GemmUniversalIN4cute5tupleIJiiiiEEENS1_10collective13CollectiveMmaINS1_35MainloopSm100TmaUmmaWarpSpecializedILi13ELi2ELi4ENS5_IJNS4_1CILi2EEENSA_ILi1EEESC_EEEEENS5_IJNSA_ILi128EEESF_NSA_ILi64EEEEEENS_10bfloat16_tENS5_IJlSC_lEEESI_SJ_NS4_8TiledMMAINS4_8MMA_AtomIJNS4_26SM100_MMA_F16BF16_2x1SM_SSISI_SI_fLi128ELi128ELNS4_4UMMA5MajorE0ELSO_0ELNSN_7ScaleInE0ELSP_0EEEEEENS4_6LayoutINS5_IJSC_SC_SC_EEENS5_IJNSA_ILi0EEESU_SU_EEEEENS5_IJNS4_10UnderscoreESX_SX_EEEEENS4_18SM100_TMA_2SM_LOADENS4_14ComposedLayoutINS4_7SwizzleILi3ELi4ELi3EEENS4_18smem_ptr_flag_bitsILi16EEENSS_INS5_IJNSA_ILi8EEESG_EEENS5_IJSG_SC_EEEEEEEvNS4_8identityES10_S1A_vS1B_EENS_8epilogue10collective18CollectiveEpilogueINS1D_23Sm100TmaWarpSpecializedILi4ELi2ELi16ELb1ELb0EEEJNS5_IJSG_SF_SG_EEENS5_IJNSS_ISG_SC_EENSS_INS5_IJNSA_ILi16EEESB_EEENS5_IJSC_SG_EEEEEEEESI_SJ_SI_SJ_NS1D_6fusion15FusionCallbacksIS1H_NS1P_13LinCombEltActINS1D_6thread4ReLuESI_fSI_fLNS_15FloatRoundStyleE2EEES1I_S1O_JEEENS4_5SM1004TMEM4LOAD26SM100_TMEM_LOAD_32dp32b16xENS4_13SM90_TMA_LOADENS11_INS12_ILi1ELi4ELi3EEES15_NSS_INS5_IJS16_S1K_EEENS5_IJS1K_SC_EEEEEEENS4_39AutoVectorizingCopyWithAssumedAlignmentILi128EEENS4_14SM90_TMA_STOREES26_S28_S28_EEEvvEEEEvNT_6ParamsE --------------------------
	.section	.text._ZN7cutlass13device_kernelINS_4gemm6kernel13GemmUniversalIN4cute5tupleIJiiiiEEENS1_10collective13CollectiveMmaINS1_35MainloopSm100TmaUmmaWarpSpecializedILi13ELi2ELi4ENS5_IJNS4_1CILi2EEENSA_ILi1EEESC_EEEEENS5_IJNSA_ILi128EEESF_NSA_ILi64EEEEEENS_10bfloat16_tENS5_IJlSC_lEEESI_SJ_NS4_8TiledMMAINS4_8MMA_AtomIJNS4_26SM100_MMA_F16BF16_2x1SM_SSISI_SI_fLi128ELi128ELNS4_4UMMA5MajorE0ELSO_0ELNSN_7ScaleInE0ELSP_0EEEEEENS4_6LayoutINS5_IJSC_SC_SC_EEENS5_IJNSA_ILi0EEESU_SU_EEEEENS5_IJNS4_10UnderscoreESX_SX_EEEEENS4_18SM100_TMA_2SM_LOADENS4_14ComposedLayoutINS4_7SwizzleILi3ELi4ELi3EEENS4_18smem_ptr_flag_bitsILi16EEENSS_INS5_IJNSA_ILi8EEESG_EEENS5_IJSG_SC_EEEEEEEvNS4_8identityES10_S1A_vS1B_EENS_8epilogue10collective18CollectiveEpilogueINS1D_23Sm100TmaWarpSpecializedILi4ELi2ELi16ELb1ELb0EEEJNS5_IJSG_SF_SG_EEENS5_IJNSS_ISG_SC_EENSS_INS5_IJNSA_ILi16EEESB_EEENS5_IJSC_SG_EEEEEEEESI_SJ_SI_SJ_NS1D_6fusion15FusionCallbacksIS1H_NS1P_13LinCombEltActINS1D_6thread4ReLuESI_fSI_fLNS_15FloatRoundStyleE2EEES1I_S1O_JEEENS4_5SM1004TMEM4LOAD26SM100_TMEM_LOAD_32dp32b16xENS4_13SM90_TMA_LOADENS11_INS12_ILi1ELi4ELi3EEES15_NSS_INS5_IJS16_S1K_EEENS5_IJS1K_SC_EEEEEEENS4_39AutoVectorizingCopyWithAssumedAlignmentILi128EEENS4_14SM90_TMA_STOREES26_S28_S28_EEEvvEEEEvNT_6ParamsE,"ax",@progbits
	.align	128
.text._ZN7cutlass13device_kernelINS_4gemm6kernel13GemmUniversalIN4cute5tupleIJiiiiEEENS1_10collective13CollectiveMmaINS1_35MainloopSm100TmaUmmaWarpSpecializedILi13ELi2ELi4ENS5_IJNS4_1CILi2EEENSA_ILi1EEESC_EEEEENS5_IJNSA_ILi128EEESF_NSA_ILi64EEEEEENS_10bfloat16_tENS5_IJlSC_lEEESI_SJ_NS4_8TiledMMAINS4_8MMA_AtomIJNS4_26SM100_MMA_F16BF16_2x1SM_SSISI_SI_fLi128ELi128ELNS4_4UMMA5MajorE0ELSO_0ELNSN_7ScaleInE0ELSP_0EEEEEENS4_6LayoutINS5_IJSC_SC_SC_EEENS5_IJNSA_ILi0EEESU_SU_EEEEENS5_IJNS4_10UnderscoreESX_SX_EEEEENS4_18SM100_TMA_2SM_LOADENS4_14ComposedLayoutINS4_7SwizzleILi3ELi4ELi3EEENS4_18smem_ptr_flag_bitsILi16EEENSS_INS5_IJNSA_ILi8EEESG_EEENS5_IJSG_SC_EEEEEEEvNS4_8identityES10_S1A_vS1B_EENS_8epilogue10collective18CollectiveEpilogueINS1D_23Sm100TmaWarpSpecializedILi4ELi2ELi16ELb1ELb0EEEJNS5_IJSG_SF_SG_EEENS5_IJNSS_ISG_SC_EENSS_INS5_IJNSA_ILi16EEESB_EEENS5_IJSC_SG_EEEEEEEESI_SJ_SI_SJ_NS1D_6fusion15FusionCallbacksIS1H_NS1P_13LinCombEltActINS1D_6thread4ReLuESI_fSI_fLNS_15FloatRoundStyleE2EEES1I_S1O_JEEENS4_5SM1004TMEM4LOAD26SM100_TMEM_LOAD_32dp32b16xENS4_13SM90_TMA_LOADENS11_INS12_ILi1ELi4ELi3EEES15_NSS_INS5_IJS16_S1K_EEENS5_IJS1K_SC_EEEEEEENS4_39AutoVectorizingCopyWithAssumedAlignmentILi128EEENS4_14SM90_TMA_STOREES26_S28_S28_EEEvvEEEEvNT_6ParamsE:
        .type           _ZN7cutlass13device_kernelINS_4gemm6kernel13GemmUniversalIN4cute5tupleIJiiiiEEENS1_10collective13CollectiveMmaINS1_35MainloopSm100TmaUmmaWarpSpecializedILi13ELi2ELi4ENS5_IJNS4_1CILi2EEENSA_ILi1EEESC_EEEEENS5_IJNSA_ILi128EEESF_NSA_ILi64EEEEEENS_10bfloat16_tENS5_IJlSC_lEEESI_SJ_NS4_8TiledMMAINS4_8MMA_AtomIJNS4_26SM100_MMA_F16BF16_2x1SM_SSISI_SI_fLi128ELi128ELNS4_4UMMA5MajorE0ELSO_0ELNSN_7ScaleInE0ELSP_0EEEEEENS4_6LayoutINS5_IJSC_SC_SC_EEENS5_IJNSA_ILi0EEESU_SU_EEEEENS5_IJNS4_10UnderscoreESX_SX_EEEEENS4_18SM100_TMA_2SM_LOADENS4_14ComposedLayoutINS4_7SwizzleILi3ELi4ELi3EEENS4_18smem_ptr_flag_bitsILi16EEENSS_INS5_IJNSA_ILi8EEESG_EEENS5_IJSG_SC_EEEEEEEvNS4_8identityES10_S1A_vS1B_EENS_8epilogue10collective18CollectiveEpilogueINS1D_23Sm100TmaWarpSpecializedILi4ELi2ELi16ELb1ELb0EEEJNS5_IJSG_SF_SG_EEENS5_IJNSS_ISG_SC_EENSS_INS5_IJNSA_ILi16EEESB_EEENS5_IJSC_SG_EEEEEEEESI_SJ_SI_SJ_NS1D_6fusion15FusionCallbacksIS1H_NS1P_13LinCombEltActINS1D_6thread4ReLuESI_fSI_fLNS_15FloatRoundStyleE2EEES1I_S1O_JEEENS4_5SM1004TMEM4LOAD26SM100_TMEM_LOAD_32dp32b16xENS4_13SM90_TMA_LOADENS11_INS12_ILi1ELi4ELi3EEES15_NSS_INS5_IJS16_S1K_EEENS5_IJS1K_SC_EEEEEEENS4_39AutoVectorizingCopyWithAssumedAlignmentILi128EEENS4_14SM90_TMA_STOREES26_S28_S28_EEEvvEEEEvNT_6ParamsE,@function
        .size           _ZN7cutlass13device_kernelINS_4gemm6kernel13GemmUniversalIN4cute5tupleIJiiiiEEENS1_10collective13CollectiveMmaINS1_35MainloopSm100TmaUmmaWarpSpecializedILi13ELi2ELi4ENS5_IJNS4_1CILi2EEENSA_ILi1EEESC_EEEEENS5_IJNSA_ILi128EEESF_NSA_ILi64EEEEEENS_10bfloat16_tENS5_IJlSC_lEEESI_SJ_NS4_8TiledMMAINS4_8MMA_AtomIJNS4_26SM100_MMA_F16BF16_2x1SM_SSISI_SI_fLi128ELi128ELNS4_4UMMA5MajorE0ELSO_0ELNSN_7ScaleInE0ELSP_0EEEEEENS4_6LayoutINS5_IJSC_SC_SC_EEENS5_IJNSA_ILi0EEESU_SU_EEEEENS5_IJNS4_10UnderscoreESX_SX_EEEEENS4_18SM100_TMA_2SM_LOADENS4_14ComposedLayoutINS4_7SwizzleILi3ELi4ELi3EEENS4_18smem_ptr_flag_bitsILi16EEENSS_INS5_IJNSA_ILi8EEESG_EEENS5_IJSG_SC_EEEEEEEvNS4_8identityES10_S1A_vS1B_EENS_8epilogue10collective18CollectiveEpilogueINS1D_23Sm100TmaWarpSpecializedILi4ELi2ELi16ELb1ELb0EEEJNS5_IJSG_SF_SG_EEENS5_IJNSS_ISG_SC_EENSS_INS5_IJNSA_ILi16EEESB_EEENS5_IJSC_SG_EEEEEEEESI_SJ_SI_SJ_NS1D_6fusion15FusionCallbacksIS1H_NS1P_13LinCombEltActINS1D_6thread4ReLuESI_fSI_fLNS_15FloatRoundStyleE2EEES1I_S1O_JEEENS4_5SM1004TMEM4LOAD26SM100_TMEM_LOAD_32dp32b16xENS4_13SM90_TMA_LOADENS11_INS12_ILi1ELi4ELi3EEES15_NSS_INS5_IJS16_S1K_EEENS5_IJS1K_SC_EEEEEEENS4_39AutoVectorizingCopyWithAssumedAlignmentILi128EEENS4_14SM90_TMA_STOREES26_S28_S28_EEEvvEEEEvNT_6ParamsE,(.L_x_226 - _ZN7cutlass13device_kernelINS_4gemm6kernel13GemmUniversalIN4cute5tupleIJiiiiEEENS1_10collective13CollectiveMmaINS1_35MainloopSm100TmaUmmaWarpSpecializedILi13ELi2ELi4ENS5_IJNS4_1CILi2EEENSA_ILi1EEESC_EEEEENS5_IJNSA_ILi128EEESF_NSA_ILi64EEEEEENS_10bfloat16_tENS5_IJlSC_lEEESI_SJ_NS4_8TiledMMAINS4_8MMA_AtomIJNS4_26SM100_MMA_F16BF16_2x1SM_SSISI_SI_fLi128ELi128ELNS4_4UMMA5MajorE0ELSO_0ELNSN_7ScaleInE0ELSP_0EEEEEENS4_6LayoutINS5_IJSC_SC_SC_EEENS5_IJNSA_ILi0EEESU_SU_EEEEENS5_IJNS4_10UnderscoreESX_SX_EEEEENS4_18SM100_TMA_2SM_LOADENS4_14ComposedLayoutINS4_7SwizzleILi3ELi4ELi3EEENS4_18smem_ptr_flag_bitsILi16EEENSS_INS5_IJNSA_ILi8EEESG_EEENS5_IJSG_SC_EEEEEEEvNS4_8identityES10_S1A_vS1B_EENS_8epilogue10collective18CollectiveEpilogueINS1D_23Sm100TmaWarpSpecializedILi4ELi2ELi16ELb1ELb0EEEJNS5_IJSG_SF_SG_EEENS5_IJNSS_ISG_SC_EENSS_INS5_IJNSA_ILi16EEESB_EEENS5_IJSC_SG_EEEEEEEESI_SJ_SI_SJ_NS1D_6fusion15FusionCallbacksIS1H_NS1P_13LinCombEltActINS1D_6thread4ReLuESI_fSI_fLNS_15FloatRoundStyleE2EEES1I_S1O_JEEENS4_5SM1004TMEM4LOAD26SM100_TMEM_LOAD_32dp32b16xENS4_13SM90_TMA_LOADENS11_INS12_ILi1ELi4ELi3EEES15_NSS_INS5_IJS16_S1K_EEENS5_IJS1K_SC_EEEEEEENS4_39AutoVectorizingCopyWithAssumedAlignmentILi128EEENS4_14SM90_TMA_STOREES26_S28_S28_EEEvvEEEEvNT_6ParamsE)
        .other          _ZN7cutlass13device_kernelINS_4gemm6kernel13GemmUniversalIN4cute5tupleIJiiiiEEENS1_10collective13CollectiveMmaINS1_35MainloopSm100TmaUmmaWarpSpecializedILi13ELi2ELi4ENS5_IJNS4_1CILi2EEENSA_ILi1EEESC_EEEEENS5_IJNSA_ILi128EEESF_NSA_ILi64EEEEEENS_10bfloat16_tENS5_IJlSC_lEEESI_SJ_NS4_8TiledMMAINS4_8MMA_AtomIJNS4_26SM100_MMA_F16BF16_2x1SM_SSISI_SI_fLi128ELi128ELNS4_4UMMA5MajorE0ELSO_0ELNSN_7ScaleInE0ELSP_0EEEEEENS4_6LayoutINS5_IJSC_SC_SC_EEENS5_IJNSA_ILi0EEESU_SU_EEEEENS5_IJNS4_10UnderscoreESX_SX_EEEEENS4_18SM100_TMA_2SM_LOADENS4_14ComposedLayoutINS4_7SwizzleILi3ELi4ELi3EEENS4_18smem_ptr_flag_bitsILi16EEENSS_INS5_IJNSA_ILi8EEESG_EEENS5_IJSG_SC_EEEEEEEvNS4_8identityES10_S1A_vS1B_EENS_8epilogue10collective18CollectiveEpilogueINS1D_23Sm100TmaWarpSpecializedILi4ELi2ELi16ELb1ELb0EEEJNS5_IJSG_SF_SG_EEENS5_IJNSS_ISG_SC_EENSS_INS5_IJNSA_ILi16EEESB_EEENS5_IJSC_SG_EEEEEEEESI_SJ_SI_SJ_NS1D_6fusion15FusionCallbacksIS1H_NS1P_13LinCombEltActINS1D_6thread4ReLuESI_fSI_fLNS_15FloatRoundStyleE2EEES1I_S1O_JEEENS4_5SM1004TMEM4LOAD26SM100_TMEM_LOAD_32dp32b16xENS4_13SM90_TMA_LOADENS11_INS12_ILi1ELi4ELi3EEES15_NSS_INS5_IJS16_S1K_EEENS5_IJS1K_SC_EEEEEEENS4_39AutoVectorizingCopyWithAssumedAlignmentILi128EEENS4_14SM90_TMA_STOREES26_S28_S28_EEEvvEEEEvNT_6ParamsE,@"STO_CUDA_ENTRY STV_DEFAULT"
_ZN7cutlass13device_kernelINS_4gemm6kernel13GemmUniversalIN4cute5tupleIJiiiiEEENS1_10collective13CollectiveMmaINS1_35MainloopSm100TmaUmmaWarpSpecializedILi13ELi2ELi4ENS5_IJNS4_1CILi2EEENSA_ILi1EEESC_EEEEENS5_IJNSA_ILi128EEESF_NSA_ILi64EEEEEENS_10bfloat16_tENS5_IJlSC_lEEESI_SJ_NS4_8TiledMMAINS4_8MMA_AtomIJNS4_26SM100_MMA_F16BF16_2x1SM_SSISI_SI_fLi128ELi128ELNS4_4UMMA5MajorE0ELSO_0ELNSN_7ScaleInE0ELSP_0EEEEEENS4_6LayoutINS5_IJSC_SC_SC_EEENS5_IJNSA_ILi0EEESU_SU_EEEEENS5_IJNS4_10UnderscoreESX_SX_EEEEENS4_18SM100_TMA_2SM_LOADENS4_14ComposedLayoutINS4_7SwizzleILi3ELi4ELi3EEENS4_18smem_ptr_flag_bitsILi16EEENSS_INS5_IJNSA_ILi8EEESG_EEENS5_IJSG_SC_EEEEEEEvNS4_8identityES10_S1A_vS1B_EENS_8epilogue10collective18CollectiveEpilogueINS1D_23Sm100TmaWarpSpecializedILi4ELi2ELi16ELb1ELb0EEEJNS5_IJSG_SF_SG_EEENS5_IJNSS_ISG_SC_EENSS_INS5_IJNSA_ILi16EEESB_EEENS5_IJSC_SG_EEEEEEEESI_SJ_SI_SJ_NS1D_6fusion15FusionCallbacksIS1H_NS1P_13LinCombEltActINS1D_6thread4ReLuESI_fSI_fLNS_15FloatRoundStyleE2EEES1I_S1O_JEEENS4_5SM1004TMEM4LOAD26SM100_TMEM_LOAD_32dp32b16xENS4_13SM90_TMA_LOADENS11_INS12_ILi1ELi4ELi3EEES15_NSS_INS5_IJS16_S1K_EEENS5_IJS1K_SC_EEEEEEENS4_39AutoVectorizingCopyWithAssumedAlignmentILi128EEENS4_14SM90_TMA_STOREES26_S28_S28_EEEvvEEEEvNT_6ParamsE:
[----:B------:R-:W1:Y:S01]  /*0000*/  LDC R1, c[0x0][0x37c] ;  /* 0x0000df00ff017b82 */ /* 0x000e620000000800 */
[----:B------:R-:W2:Y:S01]  /*0010*/  S2R R76, SR_TID.X ;  /* 0x00000000004c7919 */ /* 0x000ea20000002100 */
[----:B------:R-:W3:Y:S06]  /*0020*/  LDCU.64 UR8, c[0x0][0x890] ;  /* 0x00011200ff0877ac */ /* 0x000eec0008000a00 */
[----:B------:R-:W4:Y:S01]  /*0030*/  S2UR UR37, SR_CgaCtaId ;  /* 0x00000000002579c3 */ /* 0x000f220000008800 */
[----:B------:R-:W-:Y:S02]  /*0040*/  PRMT R63, RZ, 0x7610, R63 ;  /* 0x00007610ff3f7816 */ /* 0x000fe4000000003f */
[----:B------:R-:W-:Y:S01]  /*0050*/  ELECT P0, URZ, PT ;  /* 0x0000000000ff782f */ /* 0x000fe20003800000 */
[----:B------:R-:W1:Y:S01]  /*0060*/  LDCU.64 UR46, c[0x0][0x358] ;  /* 0x00006b00ff2e77ac */ /* 0x000e620008000a00 */
[----:B---3--:R-:W-:-:S04]  /*0070*/  UISETP.NE.U32.AND UP2, UPT, UR8, URZ, UPT ;  /* 0x000000ff0800728c */ /* 0x008fc8000bf45070 */
[----:B------:R-:W-:Y:S02]  /*0080*/  UISETP.NE.AND.EX UP2, UPT, UR9, URZ, UPT, UP2 ;  /* 0x000000ff0900728c */ /* 0x000fe4000bf45320 */
[----:B----4-:R-:W-:Y:S02]  /*0090*/  ULOP3.LUT UR5, UR37, 0x1, URZ, 0xc0, !UPT ;  /* 0x0000000125057892 */ /* 0x010fe4000f8ec0ff */
[----:B------:R-:W-:Y:S01]  /*00a0*/  ULOP3.LUT UR4, UR37, 0x1, URZ, 0x3c, !UPT ;  /* 0x0000000125047892 */ /* 0x000fe2000f8e3cff */
[----:B--2---:R-:W-:-:S05]  /*00b0*/  SHF.R.U32.HI R70, RZ, 0x5, R76 ;  /* 0x00000005ff467819 */ /* 0x004fca000001164c */
[----:B------:R-:W2:Y:S02]  /*00c0*/  SHFL.IDX PT, R0, R70, RZ, 0x1f ;  /* 0x00001fff46007589 */ /* 0x000ea400000e0000 */
[----:B--2---:R-:W-:Y:S01]  /*00d0*/  R2UR UR10, R0 ;  /* 0x00000000000a72ca */ /* 0x004fe200000e0000 */
[----:B-1----:R-:W-:Y:S05]  /*00e0*/  BRA.U UP2, `(.L_x_0) ;  /* 0x00000001022c7547 */ /* 0x002fea000b800000 */
[----:B------:R-:W1:Y:S02]  /*00f0*/  LDCU.64 UR6, c[0x0][0x888] ;  /* 0x00011100ff0677ac */ /* 0x000e640008000a00 */
[----:B-1----:R-:W-:-:S04]  /*0100*/  UISETP.NE.U32.AND UP0, UPT, UR6, URZ, UPT ;  /* 0x000000ff0600728c */ /* 0x002fc8000bf05070 */
[----:B------:R-:W-:-:S09]  /*0110*/  UISETP.NE.AND.EX UP0, UPT, UR7, URZ, UPT, UP0 ;  /* 0x000000ff0700728c */ /* 0x000fd2000bf05300 */
[----:B------:R-:W-:Y:S05]  /*0120*/  BRA.U !UP0, `(.L_x_1) ;  /* 0x0000000108107547 */ /* 0x000fea000b800000 */
[----:B------:R-:W1:Y:S02]  /*0130*/  LDC.64 R2, c[0x0][0x888] ;  /* 0x00022200ff027b82 */ /* 0x000e640000000a00 */
[----:B-1----:R1:W5:Y:S01]  /*0140*/  LDG.E R35, desc[UR46][R2.64] ;  /* 0x0000002e02237981 */ /* 0x002362000c1e1900 */
[----:B------:R-:W-:Y:S01]  /*0150*/  HFMA2 R63, -RZ, RZ, 0, 5.9604644775390625e-08 ;  /* 0x00000001ff3f7431 */ /* 0x000fe200000001ff */
[----:B------:R-:W-:Y:S05]  /*0160*/  BRA `(.L_x_0) ;  /* 0x00000000000c7947 */ /* 0x000fea0003800000 */
.L_x_1:
[----:B------:R-:W1:Y:S01]  /*0170*/  LDCU UR6, c[0x0][0x880] ;  /* 0x00011000ff0677ac */ /* 0x000e620008000800 */
[----:B------:R-:W-:Y:S01]  /*0180*/  HFMA2 R63, -RZ, RZ, 0, 5.9604644775390625e-08 ;  /* 0x00000001ff3f7431 */ /* 0x000fe200000001ff */
[----:B-1----:R-:W-:-:S07]  /*0190*/  MOV R35, UR6 ;  /* 0x0000000600237c02 */ /* 0x002fce0008000f00 */
.L_x_0:
[----:B------:R-:W2:Y:S02]  /*01a0*/  LDCU.64 UR6, c[0x0][0x8b0] ;  /* 0x00011600ff0677ac */ /* 0x000ea40008000a00 */
[----:B--2---:R-:W-:-:S04]  /*01b0*/  UISETP.NE.U32.AND UP0, UPT, UR6, URZ, UPT ;  /* 0x000000ff0600728c */ /* 0x004fc8000bf05070 */
[----:B------:R-:W-:-:S09]  /*01c0*/  UISETP.NE.AND.EX UP0, UPT, UR7, URZ, UPT, UP0 ;  /* 0x000000ff0700728c */ /* 0x000fd2000bf05300 */
[----:B------:R-:W-:Y:S05]  /*01d0*/  BRA.U UP0, `(.L_x_2) ;  /* 0x0000000100247547 */ /* 0x000fea000b800000 */
[----:B------:R-:W2:Y:S02]  /*01e0*/  LDCU.64 UR6, c[0x0][0x8a8] ;  /* 0x00011500ff0677ac */ /* 0x000ea40008000a00 */
[----:B--2---:R-:W-:-:S04]  /*01f0*/  UISETP.NE.U32.AND UP0, UPT, UR6, URZ, UPT ;  /* 0x000000ff0600728c */ /* 0x004fc8000bf05070 */
[----:B------:R-:W-:-:S09]  /*0200*/  UISETP.NE.AND.EX UP0, UPT, UR7, URZ, UPT, UP0 ;  /* 0x000000ff0700728c */ /* 0x000fd2000bf05300 */
[----:B------:R-:W-:Y:S05]  /*0210*/  BRA.U !UP0, `(.L_x_3) ;  /* 0x00000001080c7547 */ /* 0x000fea000b800000 */
[----:B------:R-:W2:Y:S02]  /*0220*/  LDC.64 R32, c[0x0][0x8a8] ;  /* 0x00022a00ff207b82 */ /* 0x000ea40000000a00 */
[----:B--2---:R2:W5:Y:S01]  /*0230*/  LDG.E R32, desc[UR46][R32.64] ;  /* 0x0000002e20207981 */ /* 0x004562000c1e1900 */
[----:B------:R-:W-:Y:S05]  /*0240*/  BRA `(.L_x_2) ;  /* 0x0000000000087947 */ /* 0x000fea0003800000 */
.L_x_3:
[----:B------:R-:W2:Y:S02]  /*0250*/  LDCU UR6, c[0x0][0x8a0] ;  /* 0x00011400ff0677ac */ /* 0x000ea40008000800 */
[----:B--2---:R-:W-:Y:S02]  /*0260*/  MOV R32, UR6 ;  /* 0x0000000600207c02 */ /* 0x004fe40008000f00 */
.L_x_2:
[----:B------:R-:W-:Y:S01]  /*0270*/  IMAD.U32 R0, RZ, RZ, UR10 ;  /* 0x0000000aff007e24 */ /* 0x000fe2000f8e00ff */
[----:B------:R-:W-:Y:S04]  /*0280*/  BSSY.RECONVERGENT B0, `(.L_x_4) ;  /* 0x000000c000007945 */ /* 0x000fe80003800200 */
[C---:B------:R-:W-:Y:S02]  /*0290*/  ISETP.NE.OR P2, PT, R0.reuse, 0x1, !P0 ;  /* 0x000000010000780c */ /* 0x040fe40004745670 */
[----:B------:R-:W-:-:S11]  /*02a0*/  ISETP.NE.OR P1, PT, R0, 0x3, !P0 ;  /* 0x000000030000780c */ /* 0x000fd60004725670 */
[----:B------:R-:W-:Y:S05]  /*02b0*/  @P2 BRA `(.L_x_5) ;  /* 0x0000000000202947 */ /* 0x000fea0003800000 */
[----:B------:R-:W3:Y:S02]  /*02c0*/  LDCU.64 UR6, c[0x0][0x348] ;  /* 0x00006900ff0677ac */ /* 0x000ee40008000a00 */
[----:B---3--:R-:W-:Y:S02]  /*02d0*/  UIADD3 UR12, UP1, UPT, UR6, 0x80, URZ ;  /* 0x00000080060c7890 */ /* 0x008fe4000ff3e0ff */
[----:B------:R-:W-:Y:S02]  /*02e0*/  UIADD3 UR6, UP0, UPT, UR6, 0x180, URZ ;  /* 0x0000018006067890 */ /* 0x000fe4000ff1e0ff */
[----:B------:R-:W-:Y:S02]  /*02f0*/  UIADD3.X UR13, UPT, UPT, URZ, UR7, URZ, UP1, !UPT ;  /* 0x00000007ff0d7290 */ /* 0x000fe40008ffe4ff */
[----:B------:R-:W-:-:S07]  /*0300*/  UIADD3.X UR7, UPT, UPT, URZ, UR7, URZ, UP0, !UPT ;  /* 0x00000007ff077290 */ /* 0x000fce00087fe4ff */
[----:B------:R3:W-:Y:S02]  /*0310*/  UTMACCTL.PF [UR12] ;  /* 0x000000000c0079b9 */ /* 0x0007e40008040000 */
[----:B------:R3:W-:Y:S02]  /*0320*/  UTMACCTL.PF [UR6] ;  /* 0x00000000060079b9 */ /* 0x0007e40008040000 */
[----:B---3--:R-:W-:Y:S01]  /*0330*/  NOP ;  /* 0x0000000000007918 */ /* 0x008fe20000000000 */
.L_x_5:
[----:B------:R-:W-:Y:S05]  /*0340*/  BSYNC.RECONVERGENT B0 ;  /* 0x0000000000007941 */ /* 0x000fea0003800200 */
.L_x_4:
[----:B------:R-:W-:Y:S04]  /*0350*/  BSSY.RECONVERGENT B0, `(.L_x_6) ;  /* 0x000000a000007945 */ /* 0x000fe80003800200 */
        /* <DEDUP_REMOVED lines=9> */
.L_x_7:
[----:B------:R-:W-:Y:S05]  /*03f0*/  BSYNC.RECONVERGENT B0 ;  /* 0x0000000000007941 */ /* 0x000fea0003800200 */
.L_x_6:
[----:B------:R-:W3:Y:S01]  /*0400*/  LDCU.64 UR6, c[0x0][0x888] ;  /* 0x00011100ff0677ac */ /* 0x000ee20008000a00 */
[----:B------:R-:W-:Y:S02]  /*0410*/  UISETP.EQ.U32.AND UP1, UPT, UR8, URZ, UPT ;  /* 0x000000ff0800728c */ /* 0x000fe4000bf22070 */
[----:B------:R-:W-:Y:S02]  /*0420*/  UPLOP3.LUT UP5, UPT, UPT, UPT, UPT, 0x40, 0x4 ;  /* 0x000000000004789c */ /* 0x000fe40003fae870 */
[----:B---3--:R-:W-:-:S04]  /*0430*/  UISETP.NE.U32.AND UP0, UPT, UR6, URZ, UPT ;  /* 0x000000ff0600728c */ /* 0x008fc8000bf05070 */
[----:B------:R-:W-:-:S04]  /*0440*/  UISETP.NE.AND.EX UP0, UPT, UR7, URZ, UPT, UP0 ;  /* 0x000000ff0700728c */ /* 0x000fc8000bf05300 */
[----:B------:R-:W-:-:S04]  /*0450*/  UISETP.EQ.OR.EX UP3, UPT, UR9, URZ, !UP0, UP1 ;  /* 0x000000ff0900728c */ /* 0x000fc8000c762710 */
[----:B------:R-:W-:-:S05]  /*0460*/  UP2UR UR48, UPR, URZ, 0x8 ;  /* 0x00000008ff307883 */ /* 0x000fca0008000000 */
[----:B------:R-:W-:Y:S07]  /*0470*/  BRA.U !UP3, `(.L_x_8) ;  /* 0x000000010b147547 */ /* 0x000fee000b800000 */
[----:B------:R-:W-:Y:S01]  /*0480*/  PLOP3.LUT P2, PT, PT, PT, UP2, 0x80, 0x8 ;  /* 0x000000000008781c */ /* 0x000fe20003f4f028 */
[----:B------:R-:W-:-:S12]  /*0490*/  UPLOP3.LUT UP5, UPT, UPT, UPT, UP0, 0x40, 0x4 ;  /* 0x000000000004789c */ /* 0x000fd80003fae800 */
[----:B-----5:R-:W-:-:S13]  /*04a0*/  @!P2 FSETP.EQ.AND P1, PT, R35, RZ, PT ;  /* 0x000000ff2300a20b */ /* 0x020fda0003f22000 */
[----:B------:R-:W-:Y:S01]  /*04b0*/  @!P2 VOTEU.ANY UP1, P1 ;  /* 0x0000000000ffa886 */ /* 0x000fe20000820100 */
[----:B------:R-:W-:-:S11]  /*04c0*/  @!UP2 UPLOP3.LUT UP5, UPT, UPT, UPT, UP1, 0x80, 0x8 ;  /* 0x000000000008a89c */ /* 0x000fd60003faf010 */
.L_x_8:
[----:B------:R-:W3:Y:S01]  /*04d0*/  SHFL.IDX PT, R0, R70, RZ, 0x1f ;  /* 0x00001fff46007589 */ /* 0x000ee200000e0000 */
[----:B------:R-:W-:-:S04]  /*04e0*/  UISETP.NE.AND UP1, UPT, UR10, 0x2, UPT ;  /* 0x000000020a00788c */ /* 0x000fc8000bf25270 */
[----:B------:R-:W-:Y:S02]  /*04f0*/  UISETP.EQ.AND UP2, UPT, UR5, URZ, !UP1 ;  /* 0x000000ff0500728c */ /* 0x000fe4000cf42270 */
[----:B------:R-:W-:-:S04]  /*0500*/  USEL UR6, URZ, 0x1, UP1 ;  /* 0x00000001ff067887 */ /* 0x000fc80008800000 */
[----:B------:R-:W-:Y:S02]  /*0510*/  PLOP3.LUT P5, PT, P0, PT, UP2, 0x80, 0x8 ;  /* 0x000000000008781c */ /* 0x000fe400007af028 */
[----:B---3--:R-:W-:-:S13]  /*0520*/  ISETP.NE.AND P1, PT, R0, RZ, PT ;  /* 0x000000ff0000720c */ /* 0x008fda0003f25270 */
[----:B------:R-:W-:Y:S05]  /*0530*/  @P1 BRA `(.L_x_9) ;  /* 0x0000000000981947 */ /* 0x000fea0003800000 */
[----:B------:R-:W-:Y:S01]  /*0540*/  ELECT P1, URZ, PT ;  /* 0x0000000000ff782f */ /* 0x000fe20003820000 */
[----:B------:R-:W-:-:S12]  /*0550*/  BSSY.RECONVERGENT B0, `(.L_x_9) ;  /* 0x0000024000007945 */ /* 0x000fd80003800200 */
[----:B------:R-:W-:Y:S05]  /*0560*/  @!P1 BRA `(.L_x_10) ;  /* 0x0000000000889947 */ /* 0x000fea0003800000 */
[----:B------:R-:W-:Y:S01]  /*0570*/  UMOV UR8, 0x400 ;  /* 0x0000040000087882 */ /* 0x000fe20000000000 */
[----:B------:R-:W-:Y:S01]  /*0580*/  UMOV UR7, 0x1 ;  /* 0x0000000100077882 */ /* 0x000fe20000000000 */
[----:B------:R-:W-:Y:S02]  /*0590*/  ULEA UR8, UR37, UR8, 0x18 ;  /* 0x0000000825087291 */ /* 0x000fe4000f8ec0ff */
[----:B------:R-:W-:-:S04]  /*05a0*/  UIADD3 UR12, UPT, UPT, -UR7, 0x100000, URZ ;  /* 0x00100000070c7890 */ /* 0x000fc8000fffe1ff */
[----:B------:R-:W-:Y:S02]  /*05b0*/  USHF.L.U32 UR13, UR12, 0xb, URZ ;  /* 0x0000000b0c0d7899 */ /* 0x000fe400080006ff */
[----:B------:R-:W-:Y:S01]  /*05c0*/  USHF.L.U32 UR12, UR12, 0x1, URZ ;  /* 0x000000010c0c7899 */ /* 0x000fe200080006ff */
[----:B------:R-:W3:Y:S11]  /*05d0*/  FENCE.VIEW.ASYNC.S ;  /* 0x00000000000073c6 */ /* 0x000ef60000000000 */
[----:B---3--:R3:W4:Y:S01]  /*05e0*/  SYNCS.EXCH.64 URZ, [UR8], UR12 ;  /* 0x0000000c08ff75b2 */ /* 0x0087220008000100 */
[----:B------:R3:W1:Y:S01]  /*05f0*/  SYNCS.EXCH.64 URZ, [UR8+0x68], UR12 ;  /* 0x0000680c08ff75b2 */ /* 0x0006620008000100 */
        /* <DEDUP_REMOVED lines=23> */
[----:B------:R3:W1:Y:S02]  /*0770*/  SYNCS.EXCH.64 URZ, [UR8+0xc8], UR12 ;  /* 0x0000c80c08ff75b2 */ /* 0x0006640008000100 */
[----:B---34-:R-:W-:Y:S01]  /*0780*/  NOP ;  /* 0x0000000000007918 */ /* 0x018fe20000000000 */
.L_x_10:
[----:B------:R-:W-:Y:S05]  /*0790*/  BSYNC.RECONVERGENT B0 ;  /* 0x0000000000007941 */ /* 0x000fea0003800200 */
.L_x_9:
[----:B------:R-:W3:Y:S01]  /*07a0*/  SHFL.IDX PT, R0, R70, RZ, 0x1f ;  /* 0x00001fff46007589 */ /* 0x000ee200000e0000 */
[----:B------:R-:W-:Y:S01]  /*07b0*/  NOP ;  /* 0x0000000000007918 */ /* 0x000fe20000000000 */
[----:B---3--:R-:W-:-:S13]  /*07c0*/  ISETP.NE.AND P1, PT, R0, 0x1, PT ;  /* 0x000000010000780c */ /* 0x008fda0003f25270 */
[----:B------:R-:W-:Y:S05]  /*07d0*/  @P1 BRA `(.L_x_11) ;  /* 0x0000000000541947 */ /* 0x000fea0003800000 */
[----:B------:R-:W-:Y:S01]  /*07e0*/  UMOV UR9, 0x400 ;  /* 0x0000040000097882 */ /* 0x000fe20000000000 */
[----:B------:R-:W-:Y:S01]  /*07f0*/  UMOV UR8, 0x20 ;  /* 0x0000002000087882 */ /* 0x000fe20000000000 */
[----:B------:R-:W-:Y:S01]  /*0800*/  UMOV UR7, 0x80 ;  /* 0x0000008000077882 */ /* 0x000fe20000000000 */
[----:B------:R-:W-:Y:S02]  /*0810*/  ULEA UR9, UR37, UR9, 0x18 ;  /* 0x0000000925097291 */ /* 0x000fe4000f8ec0ff */
[----:B------:R-:W-:-:S04]  /*0820*/  UIADD3 UR12, UPT, UPT, -UR8, 0x100000, URZ ;  /* 0x00100000080c7890 */ /* 0x000fc8000fffe1ff */
[----:B------:R-:W-:Y:S02]  /*0830*/  USHF.L.U32 UR13, UR12, 0xb, URZ ;  /* 0x0000000b0c0d7899 */ /* 0x000fe400080006ff */
[----:B------:R-:W-:Y:S02]  /*0840*/  USHF.L.U32 UR12, UR12, 0x1, URZ ;  /* 0x000000010c0c7899 */ /* 0x000fe400080006ff */
[----:B------:R-:W-:-:S04]  /*0850*/  UIADD3 UR14, UPT, UPT, -UR7, 0x100000, URZ ;  /* 0x00100000070e7890 */ /* 0x000fc8000fffe1ff */
[----:B------:R-:W-:Y:S02]  /*0860*/  USHF.L.U32 UR15, UR14, 0xb, URZ ;  /* 0x0000000b0e0f7899 */ /* 0x000fe400080006ff */
[----:B------:R-:W-:Y:S01]  /*0870*/  USHF.L.U32 UR14, UR14, 0x1, URZ ;  /* 0x000000010e0e7899 */ /* 0x000fe200080006ff */
[----:B------:R-:W-:Y:S01]  /*0880*/  ELECT P1, URZ, PT ;  /* 0x0000000000ff782f */ /* 0x000fe20003820000 */
[----:B------:R-:W3:Y:S02]  /*0890*/  FENCE.VIEW.ASYNC.S ;  /* 0x00000000000073c6 */ /* 0x000ee40000000000 */
[----:B---3--:R3:W4:Y:S08]  /*08a0*/  SYNCS.EXCH.64 URZ, [UR9+0xd0], UR12 ;  /* 0x0000d00c09ff75b2 */ /* 0x0087300008000100 */
[----:B------:R3:W1:Y:S01]  /*08b0*/  SYNCS.EXCH.64 URZ, [UR9+0xf0], UR14 ;  /* 0x0000f00e09ff75b2 */ /* 0x0006620008000100 */
[----:B------:R3:W1:Y:S01]  /*08c0*/  SYNCS.EXCH.64 URZ, [UR9+0xd8], UR12 ;  /* 0x0000d80c09ff75b2 */ /* 0x0006620008000100 */
[----:B------:R3:W1:Y:S01]  /*08d0*/  SYNCS.EXCH.64 URZ, [UR9+0xf8], UR14 ;  /* 0x0000f80e09ff75b2 */ /* 0x0006620008000100 */
[----:B------:R3:W1:Y:S01]  /*08e0*/  SYNCS.EXCH.64 URZ, [UR9+0xe0], UR12 ;  /* 0x0000e00c09ff75b2 */ /* 0x0006620008000100 */
[----:B------:R3:W1:Y:S01]  /*08f0*/  SYNCS.EXCH.64 URZ, [UR9+0x100], UR14 ;  /* 0x0001000e09ff75b2 */ /* 0x0006620008000100 */
[----:B------:R3:W1:Y:S01]  /*0900*/  SYNCS.EXCH.64 URZ, [UR9+0xe8], UR12 ;  /* 0x0000e80c09ff75b2 */ /* 0x0006620008000100 */
[----:B------:R3:W1:Y:S01]  /*0910*/  SYNCS.EXCH.64 URZ, [UR9+0x108], UR14 ;  /* 0x0001080e09ff75b2 */ /* 0x0006620008000100 */
[----:B------:R-:W-:Y:S01]  /*0920*/  NOP ;  /* 0x0000000000007918 */ /* 0x000fe20000000000 */
.L_x_11:
[----:B------:R-:W2:Y:S01]  /*0930*/  SHFL.IDX PT, R0, R70, RZ, 0x1f ;  /* 0x00001fff46007589 */ /* 0x000ea200000e0000 */
[----:B------:R-:W-:Y:S01]  /*0940*/  NOP ;  /* 0x0000000000007918 */ /* 0x000fe20000000000 */
[----:B--2---:R-:W-:-:S13]  /*0950*/  ISETP.NE.AND P1, PT, R0, 0x3, PT ;  /* 0x000000030000780c */ /* 0x004fda0003f25270 */
[----:B------:R-:W-:Y:S05]  /*0960*/  @P1 BRA `(.L_x_12) ;  /* 0x00000000002c1947 */ /* 0x000fea0003800000 */
[----:B------:R-:W-:Y:S01]  /*0970*/  UMOV UR8, 0x400 ;  /* 0x0000040000087882 */ /* 0x000fe20000000000 */
[----:B------:R-:W-:Y:S01]  /*0980*/  UMOV UR7, 0x20 ;  /* 0x0000002000077882 */ /* 0x000fe20000000000 */
[----:B------:R-:W-:Y:S02]  /*0990*/  ULEA UR8, UR37, UR8, 0x18 ;  /* 0x0000000825087291 */ /* 0x000fe4000f8ec0ff */
[----:B---3--:R-:W-:-:S04]  /*09a0*/  UIADD3 UR12, UPT, UPT, -UR7, 0x100000, URZ ;  /* 0x00100000070c7890 */ /* 0x008fc8000fffe1ff */
[----:B------:R-:W-:Y:S02]  /*09b0*/  USHF.L.U32 UR13, UR12, 0xb, URZ ;  /* 0x0000000b0c0d7899 */ /* 0x000fe400080006ff */
[----:B------:R-:W-:Y:S01]  /*09c0*/  USHF.L.U32 UR12, UR12, 0x1, URZ ;  /* 0x000000010c0c7899 */ /* 0x000fe200080006ff */
[----:B------:R-:W-:Y:S01]  /*09d0*/  ELECT P1, URZ, PT ;  /* 0x0000000000ff782f */ /* 0x000fe20003820000 */
[----:B------:R-:W2:Y:S10]  /*09e0*/  FENCE.VIEW.ASYNC.S ;  /* 0x00000000000073c6 */ /* 0x000eb40000000000 */
[----:B--2---:R2:W3:Y:S01]  /*09f0*/  SYNCS.EXCH.64 URZ, [UR8+0x110], UR12 ;  /* 0x0001100c08ff75b2 */ /* 0x0044e20008000100 */
[----:B------:R2:W1:Y:S01]  /*0a00*/  SYNCS.EXCH.64 URZ, [UR8+0x118], UR12 ;  /* 0x0001180c08ff75b2 */ /* 0x0004620008000100 */
[----:B------:R-:W-:Y:S01]  /*0a10*/  NOP ;  /* 0x0000000000007918 */ /* 0x000fe20000000000 */
.L_x_12:
[----:B------:R-:W4:Y:S01]  /*0a20*/  SHFL.IDX PT, R0, R70, RZ, 0x1f ;  /* 0x00001fff46007589 */ /* 0x000f2200000e0000 */
[----:B------:R-:W-:Y:S01]  /*0a30*/  NOP ;  /* 0x0000000000007918 */ /* 0x000fe20000000000 */
[----:B----4-:R-:W-:-:S13]  /*0a40*/  ISETP.NE.AND P1, PT, R0, 0x4, PT ;  /* 0x000000040000780c */ /* 0x010fda0003f25270 */
[----:B------:R-:W-:Y:S05]  /*0a50*/  @P1 BRA `(.L_x_13) ;  /* 0x0000000000481947 */ /* 0x000fea0003800000 */
[----:B---3--:R-:W-:Y:S01]  /*0a60*/  UMOV UR9, 0x1a0 ;  /* 0x000001a000097882 */ /* 0x008fe20000000000 */
[----:B--2---:R-:W-:Y:S01]  /*0a70*/  UMOV UR8, 0x400 ;  /* 0x0000040000087882 */ /* 0x004fe20000000000 */
[----:B------:R-:W-:Y:S01]  /*0a80*/  USEL UR9, UR9, 0x1e0, UP5 ;  /* 0x000001e009097887 */ /* 0x000fe2000a800000 */
        /* <DEDUP_REMOVED lines=9> */
[----:B------:R-:W2:Y:S02]  /*0b20*/  FENCE.VIEW.ASYNC.S ;  /* 0x00000000000073c6 */ /* 0x000ea40000000000 */
[----:B--2---:R4:W2:Y:S08]  /*0b30*/  SYNCS.EXCH.64 URZ, [UR8+0x120], UR12 ;  /* 0x0001200c08ff75b2 */ /* 0x0048b00008000100 */
[----:B------:R4:W3:Y:S01]  /*0b40*/  SYNCS.EXCH.64 URZ, [UR8+0x130], UR14 ;  /* 0x0001300e08ff75b2 */ /* 0x0008e20008000100 */
[----:B------:R4:W1:Y:S01]  /*0b50*/  SYNCS.EXCH.64 URZ, [UR8+0x128], UR12 ;  /* 0x0001280c08ff75b2 */ /* 0x0008620008000100 */
[----:B------:R4:W1:Y:S02]  /*0b60*/  SYNCS.EXCH.64 URZ, [UR8+0x138], UR14 ;  /* 0x0001380e08ff75b2 */ /* 0x0008640008000100 */
[----:B----4-:R-:W-:Y:S01]  /*0b70*/  NOP ;  /* 0x0000000000007918 */ /* 0x010fe20000000000 */
.L_x_13:
[----:B------:R-:W4:Y:S01]  /*0b80*/  SHFL.IDX PT, R0, R70, RZ, 0x1f ;  /* 0x00001fff46007589 */ /* 0x000f2200000e0000 */
[----:B------:R-:W-:Y:S01]  /*0b90*/  NOP ;  /* 0x0000000000007918 */ /* 0x000fe20000000000 */
[----:B----4-:R-:W-:-:S13]  /*0ba0*/  ISETP.NE.AND P1, PT, R0, 0x5, PT ;  /* 0x000000050000780c */ /* 0x010fda0003f25270 */
[----:B------:R-:W-:Y:S05]  /*0bb0*/  @P1 BRA `(.L_x_14) ;  /* 0x0000000000541947 */ /* 0x000fea0003800000 */
[----:B---3--:R-:W-:Y:S01]  /*0bc0*/  UMOV UR9, 0x400 ;  /* 0x0000040000097882 */ /* 0x008fe20000000000 */
[----:B--2---:R-:W-:Y:S01]  /*0bd0*/  UMOV UR8, 0x1 ;  /* 0x0000000100087882 */ /* 0x004fe20000000000 */
        /* <DEDUP_REMOVED lines=13> */
[----:B------:R4:W1:Y:S01]  /*0cb0*/  SYNCS.EXCH.64 URZ, [UR9+0x168], UR14 ;  /* 0x0001680e09ff75b2 */ /* 0x0008620008000100 */
[----:B------:R4:W1:Y:S01]  /*0cc0*/  SYNCS.EXCH.64 URZ, [UR9+0x150], UR12 ;  /* 0x0001500c09ff75b2 */ /* 0x0008620008000100 */
[----:B------:R4:W1:Y:S01]  /*0cd0*/  SYNCS.EXCH.64 URZ, [UR9+0x170], UR14 ;  /* 0x0001700e09ff75b2 */ /* 0x0008620008000100 */
[----:B------:R4:W1:Y:S01]  /*0ce0*/  SYNCS.EXCH.64 URZ, [UR9+0x158], UR12 ;  /* 0x0001580c09ff75b2 */ /* 0x0008620008000100 */
[----:B------:R4:W1:Y:S02]  /*0cf0*/  SYNCS.EXCH.64 URZ, [UR9+0x178], UR14 ;  /* 0x0001780e09ff75b2 */ /* 0x0008640008000100 */
[----:B----4-:R-:W-:Y:S01]  /*0d00*/  NOP ;  /* 0x0000000000007918 */ /* 0x010fe20000000000 */
.L_x_14:
[----:B------:R-:W4:Y:S01]  /*0d10*/  SHFL.IDX PT, R0, R70, RZ, 0x1f ;  /* 0x00001fff46007589 */ /* 0x000f2200000e0000 */
[----:B------:R-:W-:Y:S01]  /*0d20*/  ISETP.NE.OR P0, PT, RZ, UR10, !P0 ;  /* 0x0000000aff007c0c */ /* 0x000fe2000c705670 */
[----:B------:R-:W-:Y:S01]  /*0d30*/  NOP ;  /* 0x0000000000007918 */ /* 0x000fe20000000000 */
[----:B----4-:R-:W-:-:S13]  /*0d40*/  ISETP.NE.AND P1, PT, R0, 0x3, PT ;  /* 0x000000030000780c */ /* 0x010fda0003f25270 */
[----:B------:R-:W-:Y:S05]  /*0d50*/  @P1 BRA `(.L_x_15) ;  /* 0x0000000000341947 */ /* 0x000fea0003800000 */
[----:B--2---:R-:W-:Y:S01]  /*0d60*/  UMOV UR8, 0x400 ;  /* 0x0000040000087882 */ /* 0x004fe20000000000 */
[----:B------:R-:W-:Y:S01]  /*0d70*/  UMOV UR7, 0x20 ;  /* 0x0000002000077882 */ /* 0x000fe20000000000 */
[----:B------:R-:W-:Y:S02]  /*0d80*/  ULEA UR8, UR37, UR8, 0x18 ;  /* 0x0000000825087291 */ /* 0x000fe4000f8ec0ff */
[----:B---3--:R-:W-:-:S04]  /*0d90*/  UIADD3 UR12, UPT, UPT, -UR7, 0x100000, URZ ;  /* 0x00100000070c7890 */ /* 0x008fc8000fffe1ff */
[----:B------:R-:W-:Y:S02]  /*0da0*/  USHF.L.U32 UR13, UR12, 0xb, URZ ;  /* 0x0000000b0c0d7899 */ /* 0x000fe400080006ff */
[----:B------:R-:W-:Y:S01]  /*0db0*/  USHF.L.U32 UR12, UR12, 0x1, URZ ;  /* 0x000000010c0c7899 */ /* 0x000fe200080006ff */
[----:B------:R-:W-:Y:S01]  /*0dc0*/  ELECT P1, URZ, PT ;  /* 0x0000000000ff782f */ /* 0x000fe20003820000 */
[----:B------:R-:W2:Y:S10]  /*0dd0*/  FENCE.VIEW.ASYNC.S ;  /* 0x00000000000073c6 */ /* 0x000eb40000000000 */
[----:B--2---:R4:W2:Y:S01]  /*0de0*/  SYNCS.EXCH.64 URZ, [UR8+0x180], UR12 ;  /* 0x0001800c08ff75b2 */ /* 0x0048a20008000100 */
[----:B------:R4:W3:Y:S01]  /*0df0*/  SYNCS.EXCH.64 URZ, [UR8+0x190], UR12 ;  /* 0x0001900c08ff75b2 */ /* 0x0008e20008000100 */
[----:B------:R4:W1:Y:S01]  /*0e00*/  SYNCS.EXCH.64 URZ, [UR8+0x188], UR12 ;  /* 0x0001880c08ff75b2 */ /* 0x0008620008000100 */
[----:B------:R4:W1:Y:S02]  /*0e10*/  SYNCS.EXCH.64 URZ, [UR8+0x198], UR12 ;  /* 0x0001980c08ff75b2 */ /* 0x0008640008000100 */
[----:B----4-:R-:W-:Y:S01]  /*0e20*/  NOP ;  /* 0x0000000000007918 */ /* 0x010fe20000000000 */
.L_x_15:
[----:B------:R-:W-:Y:S01]  /*0e30*/  VOTEU.ALL UP1, P0 ;  /* 0x0000000000ff7886 */ /* 0x000fe20000020000 */
[----:B--2---:R-:W2:Y:S01]  /*0e40*/  LDCU UR8, c[0x0][0x36c] ;  /* 0x00006d80ff0877ac */ /* 0x004ea20008000800 */
[----:B------:R-:W-:Y:S01]  /*0e50*/  NOP ;  /* 0x0000000000007918 */ /* 0x000fe20000000000 */
[----:B------:R-:W-:Y:S01]  /*0e60*/  LOP3.LUT R10, R76, 0x1f, RZ, 0xc0, !PT ;  /* 0x0000001f4c0a7812 */ /* 0x000fe200078ec0ff */
[----:B---3--:R-:W-:Y:S01]  /*0e70*/  UMOV UR12, 0x20 ;  /* 0x00000020000c7882 */ /* 0x008fe20000000000 */
[----:B------:R-:W-:Y:S01]  /*0e80*/  @!UP1 UMOV UR7, 0x400 ;  /* 0x0000040000079882 */ /* 0x000fe20000000000 */
[----:B------:R-:W-:-:S04]  /*0e90*/  @!UP1 UIADD3 UR12, UPT, UPT, -UR12, 0x100000, URZ ;  /* 0x001000000c0c9890 */ /* 0x000fc8000fffe1ff */
[----:B------:R-:W-:Y:S02]  /*0ea0*/  @!UP1 USHF.L.U32 UR13, UR12, 0xb, URZ ;  /* 0x0000000b0c0d9899 */ /* 0x000fe400080006ff */
[----:B------:R-:W-:Y:S02]  /*0eb0*/  @!UP1 USHF.L.U32 UR12, UR12, 0x1, URZ ;  /* 0x000000010c0c9899 */ /* 0x000fe400080006ff */
[----:B------:R-:W-:Y:S01]  /*0ec0*/  @!UP1 ULEA UR7, UR37, UR7, 0x18 ;  /* 0x0000000725079291 */ /* 0x000fe2000f8ec0ff */
[----:B------:R-:W-:Y:S01]  /*0ed0*/  VOTEU.ALL UP1, P0 ;  /* 0x0000000000ff7886 */ /* 0x000fe20000020000 */
[----:B------:R-:W-:Y:S01]  /*0ee0*/  UISETP.NE.AND UP4, UPT, UR10, URZ, UPT ;  /* 0x000000ff0a00728c */ /* 0x000fe2000bf85270 */
[----:B------:R-:W3:Y:S09]  /*0ef0*/  FENCE.VIEW.ASYNC.S ;  /* 0x00000000000073c6 */ /* 0x000ef20000000000 */
[----:B---3--:R3:W4:Y:S01]  /*0f00*/  @!UP1 SYNCS.EXCH.64 URZ, [UR7+0x1a0], UR12 ;  /* 0x0001a00c07ff95b2 */ /* 0x0087220008000100 */
[----:B--2---:R-:W-:-:S09]  /*0f10*/  UISETP.EQ.U32.AND UP1, UPT, UR8, 0x1, UPT ;  /* 0x000000010800788c */ /* 0x004fd2000bf22070 */
[----:B------:R-:W-:Y:S05]  /*0f20*/  BRA.U !UP1, `(.L_x_16) ;  /* 0x0000000109087547 */ /* 0x000fea000b800000 */
[----:B-1--4-:R-:W-:Y:S01]  /*0f30*/  UCGABAR_ARV ;  /* 0x00000000000079c7 */ /* 0x012fe20008000000 */
[----:B------:R-:W-:Y:S05]  /*0f40*/  BRA `(.L_x_17) ;  /* 0x0000000000047947 */ /* 0x000fea0003800000 */
.L_x_16:
[----:B-1--4-:R-:W-:Y:S01]  /*0f50*/  NOP ;  /* 0x0000000000007918 */ /* 0x012fe20000000000 */
.L_x_17:
[----:B------:R-:W1:Y:S01]  /*0f60*/  S2R R11, SR_CTAID.X ;  /* 0x00000000000b7919 */ /* 0x000e620000002500 */
[----:B------:R-:W-:-:S05]  /*0f70*/  CS2R.32 R64, SR_CgaSize ;  /* 0x0000000000407805 */ /* 0x000fca0000008a00 */
[----:B------:R-:W-:-:S05]  /*0f80*/  IMAD R64, R64, -0xa0, RZ ;  /* 0xffffff6040407824 */ /* 0x000fca00078e02ff */
[----:B------:R-:W-:-:S14]  /*0f90*/  R2UR UR8, R64 ;  /* 0x00000000400872ca */ /* 0x000fdc00000e0000 */
[----:B------:R-:W2:Y:S01]  /*0fa0*/  LDCU UR8, c[0x0][UR8+0x2b0] ;  /* 0x00005600080877ac */ /* 0x000ea20008000800 */
[----:B------:R-:W-:-:S05]  /*0fb0*/  CS2R.32 R0, SR_CgaSize ;  /* 0x0000000000007805 */ /* 0x000fca0000008a00 */
[----:B------:R-:W-:-:S06]  /*0fc0*/  IMAD R0, R0, -0xa0, RZ ;  /* 0xffffff6000007824 */ /* 0x000fcc00078e02ff */
[----:B------:R-:W4:Y:S01]  /*0fd0*/  LDC R0, c[0x0][R0+0x2a0] ;  /* 0x0000a80000007b82 */ /* 0x000f220000000800 */
[----:B------:R-:W-:Y:S01]  /*0fe0*/  PRMT R8, RZ, 0x7610, R8 ;  /* 0x00007610ff087816 */ /* 0x000fe20000000008 */
[----:B------:R-:W2:Y:S01]  /*0ff0*/  S2R R20, SR_CTAID.Y ;  /* 0x0000000000147919 */ /* 0x000ea20000002600 */
[----:B------:R-:W-:-:S05]  /*1000*/  CS2R.32 R64, SR_CgaSize ;  /* 0x0000000000407805 */ /* 0x000fca0000008a00 */
[----:B------:R-:W-:-:S05]  /*1010*/  IMAD R64, R64, -0xa0, RZ ;  /* 0xffffff6040407824 */ /* 0x000fca00078e02ff */
[----:B---3--:R-:W-:-:S14]  /*1020*/  R2UR UR7, R64 ;  /* 0x00000000400772ca */ /* 0x008fdc00000e0000 */
[----:B------:R-:W3:Y:S01]  /*1030*/  LDCU UR7, c[0x0][UR7+0x2b4] ;  /* 0x00005680070777ac */ /* 0x000ee20008000800 */
[----:B------:R-:W-:Y:S01]  /*1040*/  UISETP.NE.AND UP2, UPT, UR10, 0x2, UPT ;  /* 0x000000020a00788c */ /* 0x000fe2000bf45270 */
[----:B------:R-:W2:Y:S01]  /*1050*/  LDC R9, c[0x0][0xb24] ;  /* 0x0002c900ff097b82 */ /* 0x000ea20000000800 */
[----:B------:R-:W-:-:S05]  /*1060*/  CS2R.32 R62, SR_CgaSize ;  /* 0x00000000003e7805 */ /* 0x000fca0000008a00 */
[----:B------:R-:W-:-:S06]  /*1070*/  IMAD R62, R62, -0xa0, RZ ;  /* 0xffffff603e3e7824 */ /* 0x000fcc00078e02ff */
[----:B------:R-:W4:Y:S08]  /*1080*/  LDC R62, c[0x0][R62+0x2a4] ;  /* 0x0000a9003e3e7b82 */ /* 0x000f300000000800 */
[----:B------:R-:W4:Y:S01]  /*1090*/  LDC R26, c[0x0][0xb24] ;  /* 0x0002c900ff1a7b82 */ /* 0x000f220000000800 */
[----:B-1----:R-:W-:Y:S01]  /*10a0*/  I2FP.F32.U32 R4, R11 ;  /* 0x0000000b00047245 */ /* 0x002fe20000201000 */
[----:B------:R-:W-:-:S06]  /*10b0*/  IMAD.MOV.U32 R21, RZ, RZ, R11 ;  /* 0x000000ffff157224 */ /* 0x000fcc00078e000b */
[----:B------:R-:W1:Y:S01]  /*10c0*/  S2UR UR36, SR_CTAID.Z ;  /* 0x00000000002479c3 */ /* 0x000e620000002700 */
[----:B--2---:R-:W-:Y:S02]  /*10d0*/  ISETP.GE.AND P0, PT, R9, 0x1, PT ;  /* 0x000000010900780c */ /* 0x004fe40003f06270 */
[----:B------:R-:W-:Y:S01]  /*10e0*/  I2FP.F32.U32 R2, R20 ;  /* 0x0000001400027245 */ /* 0x000fe20000201000 */
[----:B------:R-:W-:-:S04]  /*10f0*/  FMUL R4, R4, UR8 ;  /* 0x0000000804047c20 */ /* 0x000fc80008400000 */
[----:B---3--:R-:W-:Y:S01]  /*1100*/  FMUL R2, R2, UR7 ;  /* 0x0000000702027c20 */ /* 0x008fe20008400000 */
[----:B------:R-:W2:Y:S01]  /*1110*/  F2I.U32.TRUNC.NTZ R64, R4 ;  /* 0x0000000400407305 */ /* 0x000ea2000020f000 */
[----:B------:R-:W3:Y:S07]  /*1120*/  LDCU UR7, c[0x0][0xb30] ;  /* 0x00016600ff0777ac */ /* 0x000eee0008000800 */
[----:B------:R-:W1:Y:S01]  /*1130*/  F2I.U32.TRUNC.NTZ R3, R2 ;  /* 0x0000000200037305 */ /* 0x000e62000020f000 */
[----:B--2---:R-:W-:-:S04]  /*1140*/  IMAD.MOV R64, RZ, RZ, -R64 ;  /* 0x000000ffff407224 */ /* 0x004fc800078e0a40 */
[----:B----4-:R-:W-:Y:S01]  /*1150*/  IMAD R64, R0, R64, R11 ;  /* 0x0000004000407224 */ /* 0x010fe200078e020b */
[----:B------:R-:W-:Y:S01]  /*1160*/  PRMT R0, RZ, 0x7610, R0 ;  /* 0x00007610ff007816 */ /* 0x000fe20000000000 */
[----:B---3--:R-:W-:Y:S01]  /*1170*/  UISETP.NE.AND UP3, UPT, UR7, 0x1, UPT ;  /* 0x000000010700788c */ /* 0x008fe2000bf65270 */
[----:B-1----:R-:W-:-:S05]  /*1180*/  IADD3 R3, PT, PT, -R3, RZ, RZ ;  /* 0x000000ff03037210 */ /* 0x002fca0007ffe1ff */
[----:B------:R-:W-:Y:S01]  /*1190*/  IMAD R62, R62, R3, R20 ;  /* 0x000000033e3e7224 */ /* 0x000fe200078e0214 */
[----:B------:R-:W-:Y:S06]  /*11a0*/  BRA.U UP4, `(.L_x_18) ;  /* 0x0000000104247547 */ /* 0x000fec000b800000 */
[----:B------:R-:W-:Y:S01]  /*11b0*/  ISETP.NE.AND P1, PT, R62, RZ, PT ;  /* 0x000000ff3e00720c */ /* 0x000fe20003f25270 */
[----:B------:R-:W-:Y:S01]  /*11c0*/  IMAD.MOV.U32 R0, RZ, RZ, 0x3 ;  /* 0x00000003ff007424 */ /* 0x000fe200078e00ff */
[C---:B------:R-:W-:Y:S02]  /*11d0*/  LOP3.LUT R3, R64.reuse, 0xfffffffe, RZ, 0xc0, !PT ;  /* 0xfffffffe40037812 */ /* 0x040fe400078ec0ff */
[----:B------:R-:W-:Y:S02]  /*11e0*/  ISETP.LT.U32.OR P1, PT, R64, 0x2, !P1 ;  /* 0x000000024000780c */ /* 0x000fe40004f21470 */
[----:B------:R-:W-:Y:S02]  /*11f0*/  SHF.L.U32 R0, R0, R3, RZ ;  /* 0x0000000300007219 */ /* 0x000fe400000006ff */
[----:B------:R-:W-:Y:S02]  /*1200*/  SEL R5, RZ, 0x1, !P1 ;  /* 0x00000001ff057807 */ /* 0x000fe40004800000 */
[----:B------:R-:W-:-:S05]  /*1210*/  SEL R2, RZ, 0x2, !P1 ;  /* 0x00000002ff027807 */ /* 0x000fca0004800000 */
[----:B------:R-:W-:-:S05]  /*1220*/  IMAD.IADD R2, R5, 0x1, R2 ;  /* 0x0000000105027824 */ /* 0x000fca00078e0202 */
[----:B------:R-:W-:Y:S02]  /*1230*/  PRMT R8, R2, 0x7610, R8 ;  /* 0x0000761002087816 */ /* 0x000fe40000000008 */
.L_x_18:
[----:B------:R-:W-:Y:S05]  /*1240*/  @!P0 BRA `(.L_x_19) ;  /* 0x0000000000b88947 */ /* 0x000fea0003800000 */
[----:B------:R-:W1:Y:S01]  /*1250*/  LDC.64 R4, c[0x0][0xb18] ;  /* 0x0002c600ff047b82 */ /* 0x000e620000000a00 */
[----:B------:R-:W-:-:S07]  /*1260*/  ISETP.NE.AND P0, PT, R9, 0x1, PT ;  /* 0x000000010900780c */ /* 0x000fce0003f05270 */
[----:B------:R-:W2:Y:S08]  /*1270*/  LDC R14, c[0x0][0xb0c] ;  /* 0x0002c300ff0e7b82 */ /* 0x000eb00000000800 */
[----:B------:R-:W3:Y:S08]  /*1280*/  LDC R13, c[0x0][0x370] ;  /* 0x0000dc00ff0d7b82 */ /* 0x000ef00000000800 */
[----:B------:R-:W4:Y:S01]  /*1290*/  LDC R16, c[0x0][0x374] ;  /* 0x0000dd00ff107b82 */ /* 0x000f220000000800 */
[----:B-1----:R-:W-:-:S07]  /*12a0*/  ISETP.NE.AND P1, PT, R4, 0x1, PT ;  /* 0x000000010400780c */ /* 0x002fce0003f25270 */
[----:B------:R-:W3:Y:S01]  /*12b0*/  LDC.64 R6, c[0x0][0xb10] ;  /* 0x0002c400ff067b82 */ /* 0x000ee20000000a00 */
[----:B--2---:R-:W-:-:S07]  /*12c0*/  ISETP.NE.AND P2, PT, R14, 0x1, PT ;  /* 0x000000010e00780c */ /* 0x004fce0003f45270 */
[----:B------:R-:W1:Y:S08]  /*12d0*/  LDC R12, c[0x0][0xb20] ;  /* 0x0002c800ff0c7b82 */ /* 0x000e700000000800 */
[----:B------:R-:W2:Y:S01]  /*12e0*/  LDC.64 R2, c[0x0][0xb28] ;  /* 0x0002ca00ff027b82 */ /* 0x000ea20000000a00 */
[----:B----4-:R-:W-:-:S04]  /*12f0*/  IMAD.HI.U32 R15, R16, R5, RZ ;  /* 0x00000005100f7227 */ /* 0x010fc800078e00ff */
[----:B------:R-:W-:-:S04]  /*1300*/  IMAD.HI.U32 R5, R20, R5, RZ ;  /* 0x0000000514057227 */ /* 0x000fc800078e00ff */
[----:B---3--:R-:W-:-:S04]  /*1310*/  IMAD.HI.U32 R18, R13, R6, RZ ;  /* 0x000000060d127227 */ /* 0x008fc800078e00ff */
[C---:B------:R-:W-:Y:S01]  /*1320*/  IMAD.HI.U32 R22, R11.reuse, R6, RZ ;  /* 0x000000060b167227 */ /* 0x040fe200078e00ff */
[-C--:B------:R-:W-:Y:S02]  /*1330*/  @P2 SHF.R.U32.HI R13, RZ, R7.reuse, R18 ;  /* 0x00000007ff0d2219 */ /* 0x080fe40000011612 */
[-C--:B-1----:R-:W-:Y:S02]  /*1340*/  @P1 SHF.R.U32.HI R16, RZ, R12.reuse, R15 ;  /* 0x0000000cff101219 */ /* 0x082fe4000001160f */
[----:B------:R-:W-:Y:S02]  /*1350*/  SHF.R.U32.HI R5, RZ, R12, R5 ;  /* 0x0000000cff057219 */ /* 0x000fe40000011605 */
[----:B------:R-:W-:Y:S02]  /*1360*/  SHF.R.U32.HI R22, RZ, R7, R22 ;  /* 0x00000007ff167219 */ /* 0x000fe40000011616 */
[----:B------:R-:W-:Y:S01]  /*1370*/  SEL R5, R20, R5, !P1 ;  /* 0x0000000514057207 */ /* 0x000fe20004800000 */
[----:B--2---:R-:W-:Y:S01]  /*1380*/  IMAD.HI.U32 R18, R16, R2, RZ ;  /* 0x0000000210127227 */ /* 0x004fe200078e00ff */
[----:B------:R-:W-:-:S02]  /*1390*/  SEL R21, R11, R22, !P2 ;  /* 0x000000160b157207 */ /* 0x000fc40005000000 */
[----:B------:R-:W-:Y:S01]  /*13a0*/  IADD3 R7, PT, PT, -R5, RZ, RZ ;  /* 0x000000ff05077210 */ /* 0x000fe20007ffe1ff */
[----:B------:R-:W-:Y:S01]  /*13b0*/  IMAD.HI.U32 R6, R13, R2, RZ ;  /* 0x000000020d067227 */ /* 0x000fe200078e00ff */
[----:B------:R-:W-:-:S03]  /*13c0*/  @P0 SHF.R.U32.HI R16, RZ, R3, R18 ;  /* 0x00000003ff100219 */ /* 0x000fc60000011612 */
[----:B------:R-:W-:Y:S01]  /*13d0*/  IMAD R7, R4, R7, R20 ;  /* 0x0000000704077224 */ /* 0x000fe200078e0214 */
[----:B------:R-:W-:Y:S01]  /*13e0*/  @P0 SHF.R.U32.HI R13, RZ, R3, R6 ;  /* 0x00000003ff0d0219 */ /* 0x000fe20000011606 */
[----:B------:R-:W-:-:S04]  /*13f0*/  IMAD R16, R16, R9, RZ ;  /* 0x0000000910107224 */ /* 0x000fc800078e02ff */
[----:B------:R-:W-:Y:S01]  /*1400*/  IMAD R6, R13, R9, RZ ;  /* 0x000000090d067224 */ /* 0x000fe200078e02ff */
[----:B------:R-:W-:-:S04]  /*1410*/  ISETP.GE.AND P1, PT, R5, R16, PT ;  /* 0x000000100500720c */ /* 0x000fc80003f26270 */
[----:B------:R-:W-:Y:S01]  /*1420*/  ISETP.GE.OR P1, PT, R21, R6, P1 ;  /* 0x000000061500720c */ /* 0x000fe20000f26670 */
[----:B------:R-:W-:-:S05]  /*1430*/  IMAD.HI.U32 R6, R5, R2, RZ ;  /* 0x0000000205067227 */ /* 0x000fca00078e00ff */
[----:B------:R-:W-:-:S04]  /*1440*/  SHF.R.U32.HI R6, RZ, R3, R6 ;  /* 0x00000003ff067219 */ /* 0x000fc80000011606 */
[----:B------:R-:W-:-:S03]  /*1450*/  SEL R6, R5, R6, !P0 ;  /* 0x0000000605067207 */ /* 0x000fc60004000000 */
[----:B------:R-:W-:Y:S01]  /*1460*/  @!P1 IMAD.HI.U32 R12, R21, R2, RZ ;  /* 0x00000002150c9227 */ /* 0x000fe200078e00ff */
[----:B------:R-:W-:-:S04]  /*1470*/  IADD3 R2, PT, PT, -R6, RZ, RZ ;  /* 0x000000ff06027210 */ /* 0x000fc80007ffe1ff */
[----:B------:R-:W-:Y:S01]  /*1480*/  @!P1 SHF.R.U32.HI R12, RZ, R3, R12 ;  /* 0x00000003ff0c9219 */ /* 0x000fe2000001160c */
[----:B------:R-:W-:-:S03]  /*1490*/  IMAD R2, R9, R2, R5 ;  /* 0x0000000209027224 */ /* 0x000fc600078e0205 */
[----:B------:R-:W-:-:S05]  /*14a0*/  @!P1 SEL R3, R21, R12, !P0 ;  /* 0x0000000c15039207 */ /* 0x000fca0004000000 */
[--C-:B------:R-:W-:Y:S02]  /*14b0*/  @!P1 IMAD.IADD R6, R6, 0x1, -R3.reuse ;  /* 0x0000000106069824 */ /* 0x100fe400078e0a03 */
[----:B------:R-:W-:Y:S01]  /*14c0*/  @!P1 IMAD R3, R2, R13, R3 ;  /* 0x0000000d02039224 */ /* 0x000fe200078e0203 */
[----:B------:R-:W-:Y:S01]  /*14d0*/  IADD3 R2, PT, PT, -R21, RZ, RZ ;  /* 0x000000ff15027210 */ /* 0x000fe20007ffe1ff */
[----:B------:R-:W-:Y:S02]  /*14e0*/  @!P1 IMAD R5, R6, R9, R21 ;  /* 0x0000000906059224 */ /* 0x000fe400078e0215 */
[----:B------:R-:W-:Y:S02]  /*14f0*/  @!P1 IMAD.MOV.U32 R21, RZ, RZ, R3 ;  /* 0x000000ffff159224 */ /* 0x000fe400078e0003 */
[----:B------:R-:W-:Y:S02]  /*1500*/  IMAD R2, R14, R2, R11 ;  /* 0x000000020e027224 */ /* 0x000fe400078e020b */
[----:B------:R-:W-:-:S02]  /*1510*/  IMAD R20, R5, R4, R7 ;  /* 0x0000000405147224 */ /* 0x000fc400078e0207 */
[----:B------:R-:W-:Y:S02]  /*1520*/  IMAD R21, R21, R14, R2 ;  /* 0x0000000e15157224 */ /* 0x000fe400078e0202 */
.L_x_19:
[----:B------:R-:W-:Y:S05]  /*1530*/  BRA.U UP3, `(.L_x_20) ;  /* 0x0000000103407547 */ /* 0x000fea000b800000 */
[----:B------:R-:W1:Y:S08]  /*1540*/  LDC.64 R4, c[0x0][0xb10] ;  /* 0x0002c400ff047b82 */ /* 0x000e700000000a00 */
[----:B------:R-:W2:Y:S08]  /*1550*/  LDC.64 R2, c[0x0][0xb18] ;  /* 0x0002c600ff027b82 */ /* 0x000eb00000000a00 */
[----:B------:R-:W3:Y:S08]  /*1560*/  LDC R6, c[0x0][0xb20] ;  /* 0x0002c800ff067b82 */ /* 0x000ef00000000800 */
[----:B------:R-:W4:Y:S01]  /*1570*/  LDC R12, c[0x0][0xb0c] ;  /* 0x0002c300ff0c7b82 */ /* 0x000f220000000800 */
[----:B-1----:R-:W-:-:S05]  /*1580*/  IMAD.HI.U32 R4, R21, R4, RZ ;  /* 0x0000000415047227 */ /* 0x002fca00078e00ff */
[----:B------:R-:W-:Y:S01]  /*1590*/  SHF.R.U32.HI R4, RZ, R5, R4 ;  /* 0x00000005ff047219 */ /* 0x000fe20000011604 */
[----:B--2---:R-:W-:Y:S01]  /*15a0*/  IMAD.HI.U32 R3, R20, R3, RZ ;  /* 0x0000000314037227 */ /* 0x004fe200078e00ff */
[----:B------:R-:W-:-:S04]  /*15b0*/  ISETP.NE.AND P0, PT, R2, 0x1, PT ;  /* 0x000000010200780c */ /* 0x000fc80003f05270 */
[----:B---3--:R-:W-:-:S04]  /*15c0*/  SHF.R.U32.HI R3, RZ, R6, R3 ;  /* 0x00000006ff037219 */ /* 0x008fc80000011603 */
[----:B------:R-:W-:Y:S02]  /*15d0*/  SEL R3, R20, R3, !P0 ;  /* 0x0000000314037207 */ /* 0x000fe40004000000 */
[----:B----4-:R-:W-:-:S04]  /*15e0*/  ISETP.NE.AND P1, PT, R12, 0x1, PT ;  /* 0x000000010c00780c */ /* 0x010fc80003f25270 */
[----:B------:R-:W-:-:S05]  /*15f0*/  SEL R6, R21, R4, !P1 ;  /* 0x0000000415067207 */ /* 0x000fca0004800000 */
[----:B------:R-:W-:Y:S02]  /*1600*/  IMAD.IADD R4, R3, 0x1, -R6 ;  /* 0x0000000103047824 */ /* 0x000fe400078e0a06 */
[----:B------:R-:W-:Y:S02]  /*1610*/  IMAD.IADD R3, R6, 0x1, -R3 ;  /* 0x0000000106037824 */ /* 0x000fe400078e0a03 */
[----:B------:R-:W-:Y:S02]  /*1620*/  IMAD R21, R4, R12, R21 ;  /* 0x0000000c04157224 */ /* 0x000fe400078e0215 */
[----:B------:R-:W-:Y:S02]  /*1630*/  IMAD R20, R3, R2, R20 ;  /* 0x0000000203147224 */ /* 0x000fe400078e0214 */
.L_x_20:
[----:B------:R-:W-:Y:S05]  /*1640*/  BRA.U !UP1, `(.L_x_21) ;  /* 0x00000001090c7547 */ /* 0x000fea000b800000 */
[----:B------:R-:W-:Y:S01]  /*1650*/  UCGABAR_WAIT ;  /* 0x0000000000007dc7 */ /* 0x000fe20008000000 */
[----:B------:R-:W-:Y:S01]  /*1660*/  CCTL.IVALL ;  /* 0x00000000ff00798f */ /* 0x000fe20002000000 */
[----:B------:R-:W-:Y:S05]  /*1670*/  BRA `(.L_x_22) ;  /* 0x0000000000047947 */ /* 0x000fea0003800000 */
.L_x_21:
[----:B------:R-:W-:Y:S06]  /*1680*/  BAR.SYNC.DEFER_BLOCKING 0x0 ;  /* 0x0000000000007b1d */ /* 0x000fec0000010000 */
.L_x_22:
[----:B------:R-:W-:Y:S05]  /*1690*/  BRA.U UP2, `(.L_x_23) ;  /* 0x0000001502e87547 */ /* 0x000fea000b800000 */
[----:B------:R-:W1:Y:S01]  /*16a0*/  LDCU UR4, c[0x0][0x38c] ;  /* 0x00007180ff0477ac */ /* 0x000e620008000800 */
[----:B------:R-:W2:Y:S01]  /*16b0*/  LDC R9, c[0x0][0x370] ;  /* 0x0000dc00ff097b82 */ /* 0x000ea20000000800 */
[----:B------:R-:W-:Y:S02]  /*16c0*/  IMAD.SHL.U32 R16, R11, 0x40, RZ ;  /* 0x000000400b107824 */ /* 0x000fe400078e00ff */
[----:B------:R-:W-:Y:S01]  /*16d0*/  HFMA2 R14, -RZ, RZ, 0, 0 ;  /* 0x00000000ff0e7431 */ /* 0x000fe200000001ff */
[----:B------:R-:W-:Y:S01]  /*16e0*/  UISETP.NE.AND UP1, UPT, UR10, URZ, UPT ;  /* 0x000000ff0a00728c */ /* 0x000fe2000bf25270 */
[----:B------:R-:W-:Y:S01]  /*16f0*/  ISETP.NE.AND P4, PT, R10, RZ, P5 ;  /* 0x000000ff0a00720c */ /* 0x000fe20002f85270 */
[----:B------:R-:W-:Y:S01]  /*1700*/  IMAD.MOV.U32 R15, RZ, RZ, 0x1 ;  /* 0x00000001ff0f7424 */ /* 0x000fe200078e00ff */
[----:B------:R-:W-:Y:S01]  /*1710*/  MOV R10, RZ ;  /* 0x000000ff000a7202 */ /* 0x000fe20000000f00 */
[----:B------:R-:W-:Y:S01]  /*1720*/  IMAD.MOV.U32 R12, RZ, RZ, RZ ;  /* 0x000000ffff0c7224 */ /* 0x000fe200078e00ff */
[----:B------:R-:W3:Y:S01]  /*1730*/  LDC R0, c[0x0][0x374] ;  /* 0x0000dd00ff007b82 */ /* 0x000ee20000000800 */
[----:B------:R-:W-:Y:S01]  /*1740*/  IMAD.MOV.U32 R8, RZ, RZ, 0x1 ;  /* 0x00000001ff087424 */ /* 0x000fe200078e00ff */
[----:B------:R-:W-:Y:S01]  /*1750*/  LOP3.LUT R16, R16, 0x40, RZ, 0xc0, !PT ;  /* 0x0000004010107812 */ /* 0x000fe200078ec0ff */
[----:B------:R-:W4:Y:S01]  /*1760*/  LDCU.64 UR14, c[0x0][0x348] ;  /* 0x00006900ff0e77ac */ /* 0x000f220008000a00 */
[----:B------:R-:W-:-:S02]  /*1770*/  USEL UR22, UR6, 0x2, UP1 ;  /* 0x0000000206167887 */ /* 0x000fc40008800000 */
[----:B-1----:R-:W-:Y:S01]  /*1780*/  UIADD3 UR5, UPT, UPT, UR4, 0x3f, URZ ;  /* 0x0000003f04057890 */ /* 0x002fe2000fffe0ff */
[----:B------:R-:W-:-:S03]  /*1790*/  UMOV UR23, URZ ;  /* 0x000000ff00177c82 */ /* 0x000fc60008000000 */
[----:B------:R-:W-:-:S04]  /*17a0*/  USHF.R.S32.HI UR7, URZ, 0x1f, UR5 ;  /* 0x0000001fff077899 */ /* 0x000fc80008011405 */
[----:B------:R-:W-:Y:S02]  /*17b0*/  ULEA.HI UR7, UR7, UR5, URZ, 0x6 ;  /* 0x0000000507077291 */ /* 0x000fe4000f8f30ff */
[----:B------:R-:W-:Y:S02]  /*17c0*/  UIADD3 UR5, UPT, UPT, UR4, -0x1, URZ ;  /* 0xffffffff04057890 */ /* 0x000fe4000fffe0ff */
[----:B------:R-:W-:Y:S02]  /*17d0*/  USHF.R.S32.HI UR7, URZ, 0x6, UR7 ;  /* 0x00000006ff077899 */ /* 0x000fe40008011407 */
[----:B------:R-:W-:Y:S02]  /*17e0*/  UISETP.GE.U32.AND UP2, UPT, UR5, -0x7f, UPT ;  /* 0xffffff810500788c */ /* 0x000fe4000bf46070 */
[----:B------:R-:W-:Y:S02]  /*17f0*/  UISETP.LT.U32.AND UP0, UPT, UR7, 0xd, UPT ;  /* 0x0000000d0700788c */ /* 0x000fe4000bf01070 */
[----:B------:R-:W-:-:S02]  /*1800*/  UIADD3 UR4, UPT, UPT, UR4, 0x7e, URZ ;  /* 0x0000007e04047890 */ /* 0x000fc4000fffe0ff */
[----:B------:R-:W-:-:S04]  /*1810*/  USEL UR5, UR7, 0xd, UP0 ;  /* 0x0000000d07057887 */ /* 0x000fc80008000000 */
[----:B------:R-:W-:Y:S02]  /*1820*/  UIADD3 UR21, UPT, UPT, UR5, -0x1, URZ ;  /* 0xffffffff05157890 */ /* 0x000fe4000fffe0ff */
[----:B------:R-:W-:Y:S02]  /*1830*/  @UP2 UIADD3 UR21, UPT, UPT, UR5, URZ, URZ ;  /* 0x000000ff05152290 */ /* 0x000fe4000fffe0ff */
[----:B------:R-:W-:Y:S02]  /*1840*/  UIADD3 UR24, UPT, UPT, UR7, -UR5, URZ ;  /* 0x8000000507187290 */ /* 0x000fe4000fffe0ff */
[----:B------:R-:W-:Y:S02]  /*1850*/  UIADD3 UR13, UPT, UPT, UR21, 0x1, URZ ;  /* 0x00000001150d7890 */ /* 0x000fe4000fffe0ff */
[----:B--2-4-:R-:W-:-:S12]  /*1860*/  UIADD3 UR21, UPT, UPT, -UR21, URZ, URZ ;  /* 0x000000ff15157290 */ /* 0x014fd8000fffe1ff */
.L_x_43:
[----:B------:R-:W-:Y:S01]  /*1870*/  UISETP.NE.AND UP0, UPT, UR37, URZ, UPT ;  /* 0x000000ff2500728c */ /* 0x000fe2000bf05270 */
[----:B------:R-:W1:Y:S08]  /*1880*/  S2UR UR37, SR_CgaCtaId ;  /* 0x00000000002579c3 */ /* 0x000e700000008800 */
[----:B------:R-:W-:Y:S05]  /*1890*/  BRA.U UP0, `(.L_x_24) ;  /* 0x0000000100347547 */ /* 0x000fea000b800000 */
[----:B------:R-:W2:Y:S01]  /*18a0*/  S2R R2, SR_CgaCtaId ;  /* 0x0000000000027919 */ /* 0x000ea20000008800 */
[----:B------:R-:W-:-:S04]  /*18b0*/  MOV R3, 0x400 ;  /* 0x0000040000037802 */ /* 0x000fc80000000f00 */
[----:B--2---:R-:W-:Y:S02]  /*18c0*/  LEA R3, R2, R3, 0x18 ;  /* 0x0000000302037211 */ /* 0x004fe400078ec0ff */
[----:B------:R-:W-:-:S03]  /*18d0*/  SHF.L.U32 R2, R8, 0x1f, RZ ;  /* 0x0000001f08027819 */ /* 0x000fc600000006ff */
[----:B------:R-:W-:-:S04]  /*18e0*/  IMAD R3, R10, 0x8, R3 ;  /* 0x000000080a037824 */ /* 0x000fc800078e0203 */
[----:B------:R-:W2:Y:S02]  /*18f0*/  SYNCS.PHASECHK.TRANS64.TRYWAIT P0, [R3+URZ+0x190], R2 ;  /* 0x00019002030075a7 */ /* 0x000ea400080011ff */
[----:B--2---:R-:W-:Y:S05]  /*1900*/  @!P0 BRA `(.L_x_25) ;  /* 0x0000007400608947 */ /* 0x004fea0003800000 */
.L_x_160:
[----:B------:R-:W-:Y:S01]  /*1910*/  VIADD R10, R10, 0x1 ;  /* 0x000000010a0a7836 */ /* 0x000fe20000000000 */
[----:B------:R2:W-:Y:S04]  /*1920*/  SYNCS.ARRIVE.TRANS64.A1T0 RZ, [R3+URZ+0x180], RZ ;  /* 0x000180ff03ff79a7 */ /* 0x0005e800081000ff */
[----:B------:R-:W-:-:S04]  /*1930*/  ISETP.NE.AND P0, PT, R10, 0x2, PT ;  /* 0x000000020a00780c */ /* 0x000fc80003f05270 */
[----:B------:R-:W-:Y:S02]  /*1940*/  SEL R10, R10, RZ, P0 ;  /* 0x000000ff0a0a7207 */ /* 0x000fe40000000000 */
[----:B--2---:R-:W-:-:S04]  /*1950*/  SEL R3, RZ, 0x1, P0 ;  /* 0x00000001ff037807 */ /* 0x004fc80000000000 */
[----:B------:R-:W-:-:S07]  /*1960*/  LOP3.LUT R8, R8, R3, RZ, 0x3c, !PT ;  /* 0x0000000308087212 */ /* 0x000fce00078e3cff */
.L_x_24:
[----:B------:R-:W-:Y:S01]  /*1970*/  UMOV UR6, 0x400 ;  /* 0x0000040000067882 */ /* 0x000fe20000000000 */
[----:B------:R-:W-:Y:S01]  /*1980*/  LEA.HI R3, R21, R21, RZ, 0x1 ;  /* 0x0000001515037211 */ /* 0x000fe200078f08ff */
[----:B-1----:R-:W-:Y:S01]  /*1990*/  ULEA UR6, UR37, UR6, 0x18 ;  /* 0x0000000625067291 */ /* 0x002fe2000f8ec0ff */
[----:B------:R-:W-:Y:S01]  /*19a0*/  SHF.L.U32 R2, R15, 0x1f, RZ ;  /* 0x0000001f0f027819 */ /* 0x000fe200000006ff */
[----:B------:R-:W-:Y:S01]  /*19b0*/  UISETP.GE.U32.AND UP0, UPT, UR4, 0x7f, UPT ;  /* 0x0000007f0400788c */ /* 0x000fe2000bf06070 */
[C---:B------:R-:W-:Y:S01]  /*19c0*/  R2UR UR9, R16.reuse ;  /* 0x00000000100972ca */ /* 0x040fe200000e0000 */
[----:B------:R-:W-:Y:S01]  /*19d0*/  ULEA UR8, UR23, UR6, 0x3 ;  /* 0x0000000617087291 */ /* 0x000fe2000f8e18ff */
[----:B------:R-:W-:Y:S01]  /*19e0*/  IMAD.SHL.U32 R3, R3, 0x40, RZ ;  /* 0x0000004003037824 */ /* 0x000fe200078e00ff */
[----:B------:R-:W-:Y:S01]  /*19f0*/  R2UR UR11, R16 ;  /* 0x00000000100b72ca */ /* 0x000fe200000e0000 */
[----:B------:R-:W-:-:S03]  /*1a00*/  UMOV UR25, URZ ;  /* 0x000000ff00197c82 */ /* 0x000fc60008000000 */
[----:B------:R-:W-:-:S03]  /*1a10*/  R2UR UR35, R3 ;  /* 0x00000000032372ca */ /* 0x000fc600000e0000 */
[----:B------:R1:W2:Y:S01]  /*1a20*/  SYNCS.PHASECHK.TRANS64.TRYWAIT P0, [UR8+0x68], R2 ;  /* 0x00006802ff0075a7 */ /* 0x0002a20008001108 */
[----:B------:R-:W-:-:S09]  /*1a30*/  R2UR UR8, R20 ;  /* 0x00000000140872ca */ /* 0x000fd200000e0000 */
[----:B------:R-:W-:-:S04]  /*1a40*/  ULOP3.LUT UR35, UR9, 0xffffff80, UR35, 0xf8, !UPT ;  /* 0xffffff8009237892 */ /* 0x000fc8000f8ef823 */
[----:B------:R-:W-:Y:S01]  /*1a50*/  ULEA UR11, UR8, UR11, 0x7 ;  /* 0x0000000b080b7291 */ /* 0x000fe2000f8e38ff */
[----:B------:R-:W-:Y:S11]  /*1a60*/  BRA.U !UP0, `(.L_x_26) ;  /* 0x0000000108bc7547 */ /* 0x000ff6000b800000 */
[----:B------:R-:W-:Y:S01]  /*1a70*/  UMOV UR16, UR21 ;  /* 0x0000001500107c82 */ /* 0x000fe20008000000 */
[----:B------:R-:W-:Y:S01]  /*1a80*/  UMOV UR17, UR23 ;  /* 0x0000001700117c82 */ /* 0x000fe20008000000 */
[----:B------:R-:W-:-:S05]  /*1a90*/  UMOV UR34, URZ ;  /* 0x000000ff00227c82 */ /* 0x000fca0008000000 */
.L_x_32:
[----:B------:R-:W-:Y:S01]  /*1aa0*/  ULEA UR33, UR17, UR6, 0x3 ;  /* 0x0000000611217291 */ /* 0x000fe2000f8e18ff */
[----:B------:R-:W-:Y:S01]  /*1ab0*/  @P5 MOV R3, 0x8000 ;  /* 0x0000800000035802 */ /* 0x000fe20000000f00 */
[----:B-12-4-:R-:W-:Y:S10]  /*1ac0*/  @P0 BRA `(.L_x_27) ;  /* 0x00000000000c0947 */ /* 0x016ff40003800000 */
[----:B------:R-:W-:-:S04]  /*1ad0*/  SHF.L.U32 R5, R15, 0x1f, RZ ;  /* 0x0000001f0f057819 */ /* 0x000fc800000006ff */
[----:B------:R-:W2:Y:S02]  /*1ae0*/  SYNCS.PHASECHK.TRANS64.TRYWAIT P0, [UR33+0x68], R5 ;  /* 0x00006805ff0075a7 */ /* 0x000ea40008001121 */
[----:B--2---:R-:W-:Y:S05]  /*1af0*/  @!P0 BRA `(.L_x_28) ;  /* 0x0000007000f88947 */ /* 0x004fea0003800000 */
.L_x_27:
[----:B------:R2:W-:Y:S01]  /*1b00*/  @P5 SYNCS.ARRIVE.TRANS64 RZ, [UR33], R3 ;  /* 0x00000003ffff59a7 */ /* 0x0005e20008000021 */
[----:B------:R-:W-:Y:S02]  /*1b10*/  ULOP3.LUT UR8, UR22, 0x2, URZ, 0xfc, !UPT ;  /* 0x0000000216087892 */ /* 0x000fe4000f8efcff */
[----:B------:R-:W-:Y:S02]  /*1b20*/  UIADD3 UR16, UPT, UPT, UR16, 0x1, URZ ;  /* 0x0000000110107890 */ /* 0x000fe4000fffe0ff */
[----:B------:R-:W-:Y:S02]  /*1b30*/  UISETP.NE.AND UP0, UPT, UR8, 0x2, UPT ;  /* 0x000000020800788c */ /* 0x000fe4000bf05270 */
[----:B------:R-:W-:-:S07]  /*1b40*/  UISETP.NE.AND UP2, UPT, UR16, 0x1, UPT ;  /* 0x000000011000788c */ /* 0x000fce000bf45270 */
[----:B------:R-:W-:Y:S05]  /*1b50*/  BRA.U UP0, `(.L_x_29) ;  /* 0x0000000100047547 */ /* 0x000fea000b800000 */
[----:B------:R-:W-:Y:S05]  /*1b60*/  BPT.TRAP 0x1 ;  /* 0x000000040000795c */ /* 0x000fea0000300000 */
.L_x_29:
[----:B------:R-:W-:Y:S04]  /*1b70*/  BSSY.RECONVERGENT B0, `(.L_x_30) ;  /* 0x0000003000007945 */ /* 0x000fe80003800200 */
[----:B------:R-:W-:Y:S05]  /*1b80*/  @!P4 BRA `(.L_x_31) ;  /* 0x000000000004c947 */ /* 0x000fea0003800000 */
[----:B------:R-:W-:Y:S05]  /*1b90*/  BPT.TRAP 0x1 ;  /* 0x000000040000795c */ /* 0x000fea0000300000 */
.L_x_31:
[----:B------:R-:W-:Y:S05]  /*1ba0*/  BSYNC.RECONVERGENT B0 ;  /* 0x0000000000007941 */ /* 0x000fea0003800200 */
.L_x_30:
[----:B------:R-:W-:Y:S02]  /*1bb0*/  UIADD3 UR23, UPT, UPT, UR17, 0x1, URZ ;  /* 0x0000000111177890 */ /* 0x000fe4000fffe0ff */
[----:B------:R-:W-:Y:S02]  /*1bc0*/  UIADD3 UR28, UP1, UPT, UR14, 0x80, URZ ;  /* 0x000000800e1c7890 */ /* 0x000fe4000ff3e0ff */
[----:B------:R-:W-:Y:S02]  /*1bd0*/  UISETP.NE.AND UP0, UPT, UR23, 0xd, UPT ;  /* 0x0000000d1700788c */ /* 0x000fe4000bf05270 */
[----:B------:R-:W-:Y:S02]  /*1be0*/  ULOP3.LUT UR33, UR33, 0xfefffff8, URZ, 0xc0, !UPT ;  /* 0xfefffff821217892 */ /* 0x000fe4000f8ec0ff */
[----:B------:R-:W-:Y:S02]  /*1bf0*/  USEL UR9, URZ, 0x1, UP0 ;  /* 0x00000001ff097887 */ /* 0x000fe40008000000 */
[----:B------:R-:W-:-:S02]  /*1c00*/  USEL UR23, UR23, URZ, UP0 ;  /* 0x000000ff17177287 */ /* 0x000fc40008000000 */
[----:B------:R-:W-:Y:S02]  /*1c10*/  UIADD3 UR26, UP0, UPT, UR14, 0x180, URZ ;  /* 0x000001800e1a7890 */ /* 0x000fe4000ff1e0ff */
[----:B------:R-:W-:Y:S01]  /*1c20*/  ULEA UR8, UR23, UR6, 0x3 ;  /* 0x0000000617087291 */ /* 0x000fe2000f8e18ff */
[----:B------:R-:W-:Y:S01]  /*1c30*/  LOP3.LUT R15, R15, UR9, RZ, 0x3c, !PT ;  /* 0x000000090f0f7c12 */ /* 0x000fe2000f8e3cff */
[----:B------:R-:W-:Y:S02]  /*1c40*/  UIADD3.X UR29, UPT, UPT, URZ, UR15, URZ, UP1, !UPT ;  /* 0x0000000fff1d7290 */ /* 0x000fe40008ffe4ff */
[----:B------:R-:W-:Y:S01]  /*1c50*/  UIADD3.X UR27, UPT, UPT, URZ, UR15, URZ, UP0, !UPT ;  /* 0x0000000fff1b7290 */ /* 0x000fe200087fe4ff */
[----:B-1----:R-:W-:Y:S01]  /*1c60*/  SHF.L.U32 R2, R15, 0x1f, RZ ;  /* 0x0000001f0f027819 */ /* 0x002fe200000006ff */
[----:B------:R-:W-:Y:S01]  /*1c70*/  UMOV UR18, 0x0 ;  /* 0x0000000000127882 */ /* 0x000fe20000000000 */
[----:B------:R-:W-:Y:S01]  /*1c80*/  UMOV UR19, 0x10000000 ;  /* 0x1000000000137882 */ /* 0x000fe20000000000 */
[----:B------:R-:W-:Y:S01]  /*1c90*/  UMOV UR10, UR34 ;  /* 0x00000022000a7c82 */ /* 0x000fe20008000000 */
[----:B------:R4:W1:Y:S01]  /*1ca0*/  SYNCS.PHASECHK.TRANS64.TRYWAIT P0, [UR8+0x68], R2 ;  /* 0x00006802ff0075a7 */ /* 0x0008620008001108 */
[----:B------:R-:W-:Y:S01]  /*1cb0*/  ULEA UR8, UR17, UR6, 0xd ;  /* 0x0000000611087291 */ /* 0x000fe2000f8e68ff */
[----:B------:R-:W-:Y:S01]  /*1cc0*/  UMOV UR12, UR36 ;  /* 0x00000024000c7c82 */ /* 0x000fe20008000000 */
[----:B------:R-:W-:-:S02]  /*1cd0*/  UMOV UR9, UR33 ;  /* 0x0000002100097c82 */ /* 0x000fc40008000000 */
[----:B------:R-:W-:Y:S02]  /*1ce0*/  UIADD3 UR32, UPT, UPT, UR8, 0x4300, URZ ;  /* 0x0000430008207890 */ /* 0x000fe4000fffe0ff */
[----:B------:R-:W-:Y:S01]  /*1cf0*/  UIADD3 UR8, UPT, UPT, UR8, 0x1e300, URZ ;  /* 0x0001e30008087890 */ /* 0x000fe2000fffe0ff */
[----:B------:R-:W-:Y:S01]  /*1d00*/  UMOV UR25, UR13 ;  /* 0x0000000d00197c82 */ /* 0x000fe20008000000 */
[----:B------:R-:W-:-:S05]  /*1d10*/  UMOV UR17, UR23 ;  /* 0x0000001700117c82 */ /* 0x000fca0008000000 */
[----:B------:R2:W-:Y:S02]  /*1d20*/  UTMALDG.3D.2CTA [UR32], [UR28], desc[UR18] ;  /* 0x000012201c0075b4 */ /* 0x0005e40008211000 */
[----:B------:R4:W-:Y:S01]  /*1d30*/  UTMALDG.3D.2CTA [UR8], [UR26], desc[UR18] ;  /* 0x000012081a0075b4 */ /* 0x0009e20008211000 */
[----:B--2---:R-:W-:Y:S01]  /*1d40*/  UIADD3 UR34, UPT, UPT, UR34, 0x40, URZ ;  /* 0x0000004022227890 */ /* 0x004fe2000fffe0ff */
[----:B------:R-:W-:Y:S11]  /*1d50*/  BRA.U UP2, `(.L_x_32) ;  /* 0xfffffffd02507547 */ /* 0x000ff6000b83ffff */
.L_x_26:
[----:B-12---:R-:W-:Y:S01]  /*1d60*/  PLOP3.LUT P0, PT, PT, PT, UP5, 0x80, 0x8 ;  /* 0x000000000008781c */ /* 0x006fe20003f0f058 */
[----:B----4-:R-:W-:Y:S01]  /*1d70*/  ULEA UR8, UR23, UR6, 0x3 ;  /* 0x0000000617087291 */ /* 0x010fe2000f8e18ff */
[----:B------:R-:W-:Y:S01]  /*1d80*/  SHF.L.U32 R2, R15, 0x1f, RZ ;  /* 0x0000001f0f027819 */ /* 0x000fe200000006ff */
[----:B------:R-:W-:-:S10]  /*1d90*/  UISETP.GT.AND UP0, UPT, UR7, UR5, UPT ;  /* 0x000000050700728c */ /* 0x000fd4000bf04270 */
[----:B------:R-:W-:Y:S01]  /*1da0*/  @!P0 SYNCS.ARRIVE.TRANS64.A1T0 RZ, [UR6+0x118], RZ ;  /* 0x000118ffffff89a7 */ /* 0x000fe20008100006 */
[----:B------:R1:W2:Y:S01]  /*1db0*/  SYNCS.PHASECHK.TRANS64.TRYWAIT P0, [UR8+0x68], R2 ;  /* 0x00006802ff0075a7 */ /* 0x0002a20008001108 */
[----:B------:R-:W-:Y:S05]  /*1dc0*/  BRA.U !UP0, `(.L_x_33) ;  /* 0x0000000108bc7547 */ /* 0x000fea000b800000 */
[----:B------:R-:W-:Y:S01]  /*1dd0*/  UIADD3 UR26, UPT, UPT, UR24, UR25, URZ ;  /* 0x00000019181a7290 */ /* 0x000fe2000fffe0ff */
[----:B------:R-:W-:-:S11]  /*1de0*/  UMOV UR27, UR23 ;  /* 0x00000017001b7c82 */ /* 0x000fd60008000000 */
.L_x_39:
[----:B------:R-:W-:Y:S01]  /*1df0*/  ULEA UR17, UR27, UR6, 0x3 ;  /* 0x000000061b117291 */ /* 0x000fe2000f8e18ff */
[----:B--2---:R-:W-:Y:S01]  /*1e00*/  @P5 MOV R3, 0x8000 ;  /* 0x0000800000035802 */ /* 0x004fe20000000f00 */
[----:B-12---:R-:W-:Y:S10]  /*1e10*/  @P0 BRA `(.L_x_34) ;  /* 0x00000000000c0947 */ /* 0x006ff40003800000 */
[----:B------:R-:W-:-:S04]  /*1e20*/  SHF.L.U32 R5, R15, 0x1f, RZ ;  /* 0x0000001f0f057819 */ /* 0x000fc800000006ff */
[----:B------:R-:W2:Y:S02]  /*1e30*/  SYNCS.PHASECHK.TRANS64.TRYWAIT P0, [UR17+0x68], R5 ;  /* 0x00006805ff0075a7 */ /* 0x000ea40008001111 */
[----:B--2---:R-:W-:Y:S05]  /*1e40*/  @!P0 BRA `(.L_x_35) ;  /* 0x00000070003c8947 */ /* 0x004fea0003800000 */
.L_x_34:
[----:B------:R2:W-:Y:S01]  /*1e50*/  @P5 SYNCS.ARRIVE.TRANS64 RZ, [UR17], R3 ;  /* 0x00000003ffff59a7 */ /* 0x0005e20008000011 */
[----:B------:R-:W-:-:S04]  /*1e60*/  ULOP3.LUT UR8, UR22, 0x2, URZ, 0xfc, !UPT ;  /* 0x0000000216087892 */ /* 0x000fc8000f8efcff */
[----:B------:R-:W-:-:S09]  /*1e70*/  UISETP.NE.AND UP0, UPT, UR8, 0x2, UPT ;  /* 0x000000020800788c */ /* 0x000fd2000bf05270 */
[----:B------:R-:W-:Y:S05]  /*1e80*/  BRA.U UP0, `(.L_x_36) ;  /* 0x0000000100047547 */ /* 0x000fea000b800000 */
[----:B------:R-:W-:Y:S05]  /*1e90*/  BPT.TRAP 0x1 ;  /* 0x000000040000795c */ /* 0x000fea0000300000 */
.L_x_36:
[----:B------:R-:W-:Y:S04]  /*1ea0*/  BSSY.RECONVERGENT B0, `(.L_x_37) ;  /* 0x0000003000007945 */ /* 0x000fe80003800200 */
[----:B------:R-:W-:Y:S05]  /*1eb0*/  @!P4 BRA `(.L_x_38) ;  /* 0x000000000004c947 */ /* 0x000fea0003800000 */
[----:B------:R-:W-:Y:S05]  /*1ec0*/  BPT.TRAP 0x1 ;  /* 0x000000040000795c */ /* 0x000fea0000300000 */
.L_x_38:
[----:B------:R-:W-:Y:S05]  /*1ed0*/  BSYNC.RECONVERGENT B0 ;  /* 0x0000000000007941 */ /* 0x000fea0003800200 */
.L_x_37:
[----:B------:R-:W-:Y:S02]  /*1ee0*/  UIADD3 UR23, UPT, UPT, UR27, 0x1, URZ ;  /* 0x000000011b177890 */ /* 0x000fe4000fffe0ff */
[----:B------:R-:W-:Y:S02]  /*1ef0*/  UIADD3 UR32, UP1, UPT, UR14, 0x80, URZ ;  /* 0x000000800e207890 */ /* 0x000fe4000ff3e0ff */
[----:B------:R-:W-:Y:S02]  /*1f00*/  UISETP.NE.AND UP0, UPT, UR23, 0xd, UPT ;  /* 0x0000000d1700788c */ /* 0x000fe4000bf05270 */
[----:B------:R-:W-:Y:S02]  /*1f10*/  USHF.L.U32 UR18, UR25, 0x6, URZ ;  /* 0x0000000619127899 */ /* 0x000fe400080006ff */
[----:B------:R-:W-:Y:S02]  /*1f20*/  USEL UR9, URZ, 0x1, UP0 ;  /* 0x00000001ff097887 */ /* 0x000fe40008000000 */
[----:B------:R-:W-:-:S02]  /*1f30*/  USEL UR23, UR23, URZ, UP0 ;  /* 0x000000ff17177287 */ /* 0x000fc40008000000 */
[----:B------:R-:W-:Y:S02]  /*1f40*/  UIADD3 UR30, UP0, UPT, UR14, 0x180, URZ ;  /* 0x000001800e1e7890 */ /* 0x000fe4000ff1e0ff */
[----:B------:R-:W-:Y:S01]  /*1f50*/  ULEA UR8, UR23, UR6, 0x3 ;  /* 0x0000000617087291 */ /* 0x000fe2000f8e18ff */
[----:B------:R-:W-:Y:S01]  /*1f60*/  LOP3.LUT R15, R15, UR9, RZ, 0x3c, !PT ;  /* 0x000000090f0f7c12 */ /* 0x000fe2000f8e3cff */
[----:B------:R-:W-:Y:S02]  /*1f70*/  ULOP3.LUT UR17, UR17, 0xfefffff8, URZ, 0xc0, !UPT ;  /* 0xfefffff811117892 */ /* 0x000fe4000f8ec0ff */
[----:B------:R-:W-:Y:S01]  /*1f80*/  UIADD3.X UR33, UPT, UPT, URZ, UR15, URZ, UP1, !UPT ;  /* 0x0000000fff217290 */ /* 0x000fe20008ffe4ff */
[----:B-1----:R-:W-:Y:S01]  /*1f90*/  SHF.L.U32 R2, R15, 0x1f, RZ ;  /* 0x0000001f0f027819 */ /* 0x002fe200000006ff */
[----:B------:R-:W-:Y:S01]  /*1fa0*/  UIADD3.X UR31, UPT, UPT, URZ, UR15, URZ, UP0, !UPT ;  /* 0x0000000fff1f7290 */ /* 0x000fe200087fe4ff */
[----:B------:R-:W-:Y:S02]  /*1fb0*/  UMOV UR28, 0x0 ;  /* 0x00000000001c7882 */ /* 0x000fe40000000000 */
[----:B------:R4:W1:Y:S01]  /*1fc0*/  SYNCS.PHASECHK.TRANS64.TRYWAIT P0, [UR8+0x68], R2 ;  /* 0x00006802ff0075a7 */ /* 0x0008620008001108 */
[----:B------:R-:W-:Y:S01]  /*1fd0*/  ULEA UR8, UR27, UR6, 0xd ;  /* 0x000000061b087291 */ /* 0x000fe2000f8e68ff */
[----:B------:R-:W-:Y:S01]  /*1fe0*/  UMOV UR29, 0x10000000 ;  /* 0x10000000001d7882 */ /* 0x000fe20000000000 */
[----:B------:R-:W-:-:S02]  /*1ff0*/  UMOV UR19, UR35 ;  /* 0x0000002300137c82 */ /* 0x000fc40008000000 */
[----:B------:R-:W-:Y:S02]  /*2000*/  UIADD3 UR16, UPT, UPT, UR8, 0x4300, URZ ;  /* 0x0000430008107890 */ /* 0x000fe4000fffe0ff */
[----:B------:R-:W-:Y:S01]  /*2010*/  UIADD3 UR8, UPT, UPT, UR8, 0x1e300, URZ ;  /* 0x0001e30008087890 */ /* 0x000fe2000fffe0ff */
[----:B------:R-:W-:Y:S01]  /*2020*/  UMOV UR20, UR36 ;  /* 0x0000002400147c82 */ /* 0x000fe20008000000 */
[----:B------:R-:W-:Y:S01]  /*2030*/  UMOV UR12, UR36 ;  /* 0x00000024000c7c82 */ /* 0x000fe20008000000 */
[----:B------:R-:W-:Y:S01]  /*2040*/  UMOV UR9, UR17 ;  /* 0x0000001100097c82 */ /* 0x000fe20008000000 */
[----:B------:R-:W-:Y:S01]  /*2050*/  UMOV UR10, UR18 ;  /* 0x00000012000a7c82 */ /* 0x000fe20008000000 */
[----:B------:R-:W-:Y:S02]  /*2060*/  UIADD3 UR25, UPT, UPT, UR25, 0x1, URZ ;  /* 0x0000000119197890 */ /* 0x000fe4000fffe0ff */
[----:B------:R4:W-:Y:S01]  /*2070*/  UTMALDG.3D.2CTA [UR16], [UR32], desc[UR28] ;  /* 0x00001c10200075b4 */ /* 0x0009e20008211000 */
[----:B------:R-:W-:Y:S01]  /*2080*/  UMOV UR27, UR23 ;  /* 0x00000017001b7c82 */ /* 0x000fe20008000000 */
[----:B------:R-:W-:Y:S01]  /*2090*/  UISETP.NE.AND UP0, UPT, UR25, UR26, UPT ;  /* 0x0000001a1900728c */ /* 0x000fe2000bf05270 */
[----:B------:R4:W-:Y:S08]  /*20a0*/  UTMALDG.3D.2CTA [UR8], [UR30], desc[UR28] ;  /* 0x00001c081e0075b4 */ /* 0x0009f00008211000 */
[----:B----4-:R-:W-:Y:S05]  /*20b0*/  BRA.U UP0, `(.L_x_39) ;  /* 0xfffffffd004c7547 */ /* 0x010fea000b83ffff */
.L_x_33:
[----:B-1----:R-:W-:Y:S01]  /*20c0*/  LEA R2, R14, UR6, 0x3 ;  /* 0x000000060e027c11 */ /* 0x002fe2000f8e18ff */
[----:B------:R-:W-:Y:S01]  /*20d0*/  NOP ;  /* 0x0000000000007918 */ /* 0x000fe20000000000 */
[----:B--2---:R-:W-:Y:S02]  /*20e0*/  SHF.L.U32 R3, R12, 0x1f, RZ ;  /* 0x0000001f0c037819 */ /* 0x004fe400000006ff */
[----:B------:R-:W-:Y:S02]  /*20f0*/  LEA R4, R14, UR6, 0x4 ;  /* 0x000000060e047c11 */ /* 0x000fe4000f8e20ff */
[----:B------:R-:W1:Y:S02]  /*2100*/  SYNCS.PHASECHK.TRANS64.TRYWAIT P0, [R2+URZ+0x120], R3 ;  /* 0x00012003020075a7 */ /* 0x000e6400080011ff */
[----:B-1----:R-:W-:Y:S05]  /*2110*/  @!P0 BRA `(.L_x_40) ;  /* 0x0000006c00a08947 */ /* 0x002fea0003800000 */
.L_x_163:
[----:B------:R-:W2:Y:S01]  /*2120*/  LDS.128 R4, [R4+0x1b0] ;  /* 0x0001b00004047984 */ /* 0x000ea20000000c00 */
[----:B------:R-:W-:Y:S01]  /*2130*/  ISETP.GE.AND P0, PT, R26, 0x1, PT ;  /* 0x000000011a00780c */ /* 0x000fe20003f06270 */
[----:B-1----:R-:W-:Y:S01]  /*2140*/  VIADD R2, R2, 0x130 ;  /* 0x0000013002027836 */ /* 0x002fe20000000000 */
[----:B------:R-:W-:Y:S01]  /*2150*/  @!PT LDS RZ, [RZ] ;  /* 0x00000000fffff984 */ /* 0x000fe20000000800 */
[----:B------:R-:W-:Y:S01]  /*2160*/  @!PT LDS RZ, [RZ] ;  /* 0x00000000fffff984 */ /* 0x000fe20000000800 */
[----:B------:R-:W-:Y:S01]  /*2170*/  @!PT LDS RZ, [RZ] ;  /* 0x00000000fffff984 */ /* 0x000fe20000000800 */
[----:B------:R-:W-:Y:S01]  /*2180*/  @!PT LDS RZ, [RZ] ;  /* 0x00000000fffff984 */ /* 0x000fe20000000800 */
[----:B------:R1:W-:Y:S06]  /*2190*/  MEMBAR.ALL.CTA ;  /* 0x0000000000007992 */ /* 0x0003ec0000008000 */
[----:B-1----:R-:W1:Y:S01]  /*21a0*/  FENCE.VIEW.ASYNC.S ;  /* 0x00000000000073c6 */ /* 0x002e620000000000 */
[----:B------:R-:W-:-:S04]  /*21b0*/  PRMT R2, RZ, 0x654, R2 ;  /* 0x00000654ff027816 */ /* 0x000fc80000000002 */
[----:B-1----:R1:W-:Y:S01]  /*21c0*/  SYNCS.ARRIVE.TRANS64.RED.A1T0 RZ, [R2+URZ], RZ ;  /* 0x000000ff02ff79a7 */ /* 0x0023e200081004ff */
[----:B--2---:R-:W-:-:S13]  /*21d0*/  LOP3.LUT P2, RZ, R6, 0x1, RZ, 0xc0, !PT ;  /* 0x0000000106ff7812 */ /* 0x004fda000784c0ff */
[----:B------:R-:W-:Y:S01]  /*21e0*/  @P2 SHF.R.U32.HI R3, RZ, 0x10, R5 ;  /* 0x00000010ff032819 */ /* 0x000fe20000011605 */
[----:B------:R-:W-:Y:S01]  /*21f0*/  VOTEU.ANY UP0, P2 ;  /* 0x0000000000ff7886 */ /* 0x000fe20001000100 */
[----:B------:R-:W-:Y:S02]  /*2200*/  @P2 MOV R13, R4 ;  /* 0x00000004000d2202 */ /* 0x000fe40000000f00 */
[----:B------:R-:W-:Y:S02]  /*2210*/  @P2 R2UR.BROADCAST UR8, R3 ;  /* 0x00000000030822ca */ /* 0x000fe400008e0000 */
[----:B------:R-:W-:-:S11]  /*2220*/  @P2 LOP3.LUT R11, R5, 0xffff, RZ, 0xc0, !PT ;  /* 0x0000ffff050b2812 */ /* 0x000fd600078ec0ff */
[----:B------:R-:W-:Y:S01]  /*2230*/  @UP0 UMOV UR36, UR8 ;  /* 0x0000000800240c82 */ /* 0x000fe20008000000 */
[----:B-1----:R-:W-:Y:S05]  /*2240*/  @!P0 BRA `(.L_x_41) ;  /* 0x0000000000b88947 */ /* 0x002fea0003800000 */
[----:B------:R-:W3:Y:S01]  /*2250*/  LDC.64 R4, c[0x0][0xb18] ;  /* 0x0002c600ff047b82 */ /* 0x000ee20000000a00 */
[----:B------:R-:W-:-:S07]  /*2260*/  ISETP.NE.AND P3, PT, R26, 0x1, PT ;  /* 0x000000011a00780c */ /* 0x000fce0003f65270 */
[----:B------:R-:W1:Y:S08]  /*2270*/  LDC.64 R6, c[0x0][0xb10] ;  /* 0x0002c400ff067b82 */ /* 0x000e700000000a00 */
[----:B------:R-:W2:Y:S08]  /*2280*/  LDC R17, c[0x0][0xb20] ;  /* 0x0002c800ff117b82 */ /* 0x000eb00000000800 */
[----:B------:R-:W4:Y:S01]  /*2290*/  LDC R18, c[0x0][0xb0c] ;  /* 0x0002c300ff127b82 */ /* 0x000f220000000800 */
[----:B---3--:R-:W-:Y:S01]  /*22a0*/  IMAD.HI.U32 R22, R0, R5, RZ ;  /* 0x0000000500167227 */ /* 0x008fe200078e00ff */
[----:B------:R-:W-:-:S06]  /*22b0*/  ISETP.NE.AND P0, PT, R4, 0x1, PT ;  /* 0x000000010400780c */ /* 0x000fcc0003f05270 */
[----:B------:R-:W3:Y:S01]  /*22c0*/  LDC.64 R2, c[0x0][0xb28] ;  /* 0x0002ca00ff027b82 */ /* 0x000ee20000000a00 */
[----:B-1----:R-:W-:-:S04]  /*22d0*/  IMAD.HI.U32 R20, R9, R6, RZ ;  /* 0x0000000609147227 */ /* 0x002fc800078e00ff */
[----:B------:R-:W-:Y:S01]  /*22e0*/  IMAD.HI.U32 R24, R13, R6, RZ ;  /* 0x000000060d187227 */ /* 0x000fe200078e00ff */
[----:B------:R-:W-:Y:S02]  /*22f0*/  SHF.R.U32.HI R20, RZ, R7, R20 ;  /* 0x00000007ff147219 */ /* 0x000fe40000011614 */
[----:B--2---:R-:W-:Y:S01]  /*2300*/  SHF.R.U32.HI R19, RZ, R17, R22 ;  /* 0x00000011ff137219 */ /* 0x004fe20000011616 */
[----:B------:R-:W-:Y:S01]  /*2310*/  IMAD.HI.U32 R22, R11, R5, RZ ;  /* 0x000000050b167227 */ /* 0x000fe200078e00ff */
[----:B------:R-:W-:Y:S02]  /*2320*/  SHF.R.U32.HI R24, RZ, R7, R24 ;  /* 0x00000007ff187219 */ /* 0x000fe40000011618 */
[----:B------:R-:W-:Y:S02]  /*2330*/  SEL R19, R0, R19, !P0 ;  /* 0x0000001300137207 */ /* 0x000fe40004000000 */
[----:B------:R-:W-:Y:S02]  /*2340*/  SHF.R.U32.HI R22, RZ, R17, R22 ;  /* 0x00000011ff167219 */ /* 0x000fe40000011616 */
[----:B----4-:R-:W-:-:S02]  /*2350*/  ISETP.NE.AND P1, PT, R18, 0x1, PT ;  /* 0x000000011200780c */ /* 0x010fc40003f25270 */
[----:B------:R-:W-:Y:S02]  /*2360*/  SEL R5, R11, R22, !P0 ;  /* 0x000000160b057207 */ /* 0x000fe40004000000 */
[----:B------:R-:W-:Y:S02]  /*2370*/  SEL R21, R9, R20, !P1 ;  /* 0x0000001409157207 */ /* 0x000fe40004800000 */
[----:B------:R-:W-:Y:S01]  /*2380*/  SEL R7, R13, R24, !P1 ;  /* 0x000000180d077207 */ /* 0x000fe20004800000 */
[----:B---3--:R-:W-:Y:S01]  /*2390*/  IMAD.HI.U32 R20, R19, R2, RZ ;  /* 0x0000000213147227 */ /* 0x008fe200078e00ff */
[----:B------:R-:W-:-:S03]  /*23a0*/  IADD3 R17, PT, PT, -R5, RZ, RZ ;  /* 0x000000ff05117210 */ /* 0x000fc60007ffe1ff */
        /* <DEDUP_REMOVED lines=11> */
[----:B------:R-:W-:-:S04]  /*2460*/  @!P0 IMAD.HI.U32 R20, R7, R2, RZ ;  /* 0x0000000207148227 */ /* 0x000fc800078e00ff */
[----:B------:R-:W-:Y:S01]  /*2470*/  IMAD.MOV R2, RZ, RZ, -R6 ;  /* 0x000000ffff027224 */ /* 0x000fe200078e0a06 */
[----:B------:R-:W-:-:S03]  /*2480*/  @!P0 SHF.R.U32.HI R20, RZ, R3, R20 ;  /* 0x00000003ff148219 */ /* 0x000fc60000011614 */
[----:B------:R-:W-:Y:S01]  /*2490*/  IMAD R2, R26, R2, R5 ;  /* 0x000000021a027224 */ /* 0x000fe200078e0205 */
        /* <DEDUP_REMOVED lines=9> */
.L_x_41:
[----:B------:R-:W1:Y:S02]  /*2530*/  LDCU UR8, c[0x0][0xb30] ;  /* 0x00016600ff0877ac */ /* 0x000e640008000800 */
[----:B-1----:R-:W-:-:S09]  /*2540*/  UISETP.NE.AND UP0, UPT, UR8, 0x1, UPT ;  /* 0x000000010800788c */ /* 0x002fd2000bf05270 */
[----:B------:R-:W-:Y:S05]  /*2550*/  BRA.U UP0, `(.L_x_42) ;  /* 0x0000000100407547 */ /* 0x000fea000b800000 */
[----:B------:R-:W1:Y:S08]  /*2560*/  LDC.64 R4, c[0x0][0xb10] ;  /* 0x0002c400ff047b82 */ /* 0x000e700000000a00 */
[----:B------:R-:W2:Y:S08]  /*2570*/  LDC.64 R2, c[0x0][0xb18] ;  /* 0x0002c600ff027b82 */ /* 0x000eb00000000a00 */
[----:B------:R-:W4:Y:S08]  /*2580*/  LDC R6, c[0x0][0xb20] ;  /* 0x0002c800ff067b82 */ /* 0x000f300000000800 */
[----:B------:R-:W3:Y:S01]  /*2590*/  LDC R18, c[0x0][0xb0c] ;  /* 0x0002c300ff127b82 */ /* 0x000ee20000000800 */
[----:B-1----:R-:W-:-:S05]  /*25a0*/  IMAD.HI.U32 R4, R13, R4, RZ ;  /* 0x000000040d047227 */ /* 0x002fca00078e00ff */
[----:B------:R-:W-:Y:S01]  /*25b0*/  SHF.R.U32.HI R4, RZ, R5, R4 ;  /* 0x00000005ff047219 */ /* 0x000fe20000011604 */
[----:B--2---:R-:W-:Y:S01]  /*25c0*/  IMAD.HI.U32 R3, R11, R3, RZ ;  /* 0x000000030b037227 */ /* 0x004fe200078e00ff */
[----:B------:R-:W-:-:S04]  /*25d0*/  ISETP.NE.AND P0, PT, R2, 0x1, PT ;  /* 0x000000010200780c */ /* 0x000fc80003f05270 */
[----:B----4-:R-:W-:-:S04]  /*25e0*/  SHF.R.U32.HI R6, RZ, R6, R3 ;  /* 0x00000006ff067219 */ /* 0x010fc80000011603 */
[----:B------:R-:W-:Y:S02]  /*25f0*/  SEL R3, R11, R6, !P0 ;  /* 0x000000060b037207 */ /* 0x000fe40004000000 */
[----:B---3--:R-:W-:-:S04]  /*2600*/  ISETP.NE.AND P1, PT, R18, 0x1, PT ;  /* 0x000000011200780c */ /* 0x008fc80003f25270 */
[----:B------:R-:W-:-:S05]  /*2610*/  SEL R4, R13, R4, !P1 ;  /* 0x000000040d047207 */ /* 0x000fca0004800000 */
[----:B------:R-:W-:Y:S02]  /*2620*/  IMAD.IADD R5, R3, 0x1, -R4 ;  /* 0x0000000103057824 */ /* 0x000fe400078e0a04 */
[----:B------:R-:W-:Y:S02]  /*2630*/  IMAD.IADD R3, R4, 0x1, -R3 ;  /* 0x0000000104037824 */ /* 0x000fe400078e0a03 */
[----:B------:R-:W-:Y:S02]  /*2640*/  IMAD R13, R5, R18, R13 ;  /* 0x00000012050d7224 */ /* 0x000fe400078e020d */
[----:B------:R-:W-:-:S07]  /*2650*/  IMAD R11, R3, R2, R11 ;  /* 0x00000002030b7224 */ /* 0x000fce00078e020b */
.L_x_42:
[----:B------:R-:W-:Y:S01]  /*2660*/  VIADD R14, R14, 0x1 ;  /* 0x000000010e0e7836 */ /* 0x000fe20000000000 */
[----:B------:R-:W-:Y:S01]  /*2670*/  UPLOP3.LUT UP5, UPT, UPT, UPT, UPT, 0x80, 0x8 ;  /* 0x000000000008789c */ /* 0x000fe20003faf070 */
[----:B------:R-:W-:Y:S02]  /*2680*/  IMAD.IADD R21, R13, 0x1, R64 ;  /* 0x000000010d157824 */ /* 0x000fe400078e0240 */
[----:B------:R-:W-:Y:S01]  /*2690*/  IMAD.IADD R20, R11, 0x1, R62 ;  /* 0x000000010b147824 */ /* 0x000fe200078e023e */
[----:B------:R-:W-:-:S04]  /*26a0*/  ISETP.NE.AND P0, PT, R14, 0x2, PT ;  /* 0x000000020e00780c */ /* 0x000fc80003f05270 */
[----:B------:R-:W-:Y:S02]  /*26b0*/  SEL R3, RZ, 0x1, P0 ;  /* 0x00000001ff037807 */ /* 0x000fe40000000000 */
[----:B------:R-:W-:Y:S02]  /*26c0*/  SEL R14, R14, RZ, P0 ;  /* 0x000000ff0e0e7207 */ /* 0x000fe40000000000 */
[----:B------:R-:W-:Y:S01]  /*26d0*/  LOP3.LUT R12, R12, R3, RZ, 0x3c, !PT ;  /* 0x000000030c0c7212 */ /* 0x000fe200078e3cff */
[----:B------:R-:W-:Y:S06]  /*26e0*/  @P2 BRA `(.L_x_43) ;  /* 0xfffffff000602947 */ /* 0x000fec000383ffff */
[----:B------:R-:W-:Y:S01]  /*26f0*/  UIADD3 UR6, UPT, UPT, UR6, 0x68, URZ ;  /* 0x0000006806067890 */ /* 0x000fe2000fffe0ff */
[----:B------:R-:W-:-:S03]  /*2700*/  SHF.L.U32 R3, R15, 0x1f, RZ ;  /* 0x0000001f0f037819 */ /* 0x000fc600000006ff */
[----:B------:R-:W-:-:S09]  /*2710*/  ULEA UR4, UR23, UR6, 0x3 ;  /* 0x0000000617047291 */ /* 0x000fd2000f8e18ff */
[----:B------:R-:W1:Y:S02]  /*2720*/  SYNCS.PHASECHK.TRANS64.TRYWAIT P0, [UR4], R3 ;  /* 0x00000003ff0075a7 */ /* 0x000e640008001104 */
[----:B-1----:R-:W-:Y:S05]  /*2730*/  @!P0 BRA `(.L_x_44) ;  /* 0x00000068002c8947 */ /* 0x002fea0003800000 */
.L_x_165:
[----:B------:R-:W-:-:S04]  /*2740*/  UIADD3 UR5, UPT, UPT, UR23, 0x1, URZ ;  /* 0x0000000117057890 */ /* 0x000fc8000fffe0ff */
[----:B------:R-:W-:-:S04]  /*2750*/  UISETP.NE.AND UP0, UPT, UR5, 0xd, UPT ;  /* 0x0000000d0500788c */ /* 0x000fc8000bf05270 */
[----:B------:R-:W-:Y:S02]  /*2760*/  USEL UR7, URZ, 0x1, UP0 ;  /* 0x00000001ff077887 */ /* 0x000fe40008000000 */
[----:B------:R-:W-:-:S04]  /*2770*/  USEL UR5, UR5, URZ, UP0 ;  /* 0x000000ff05057287 */ /* 0x000fc80008000000 */
[----:B------:R-:W-:Y:S01]  /*2780*/  ULEA UR4, UR5, UR6, 0x3 ;  /* 0x0000000605047291 */ /* 0x000fe2000f8e18ff */
[----:B------:R-:W-:-:S04]  /*2790*/  LOP3.LUT R2, R15, UR7, RZ, 0x3c, !PT ;  /* 0x000000070f027c12 */ /* 0x000fc8000f8e3cff */
[----:B-1----:R-:W-:-:S04]  /*27a0*/  SHF.L.U32 R3, R2, 0x1f, RZ ;  /* 0x0000001f02037819 */ /* 0x002fc800000006ff */
[----:B------:R-:W1:Y:S02]  /*27b0*/  SYNCS.PHASECHK.TRANS64.TRYWAIT P0, [UR4], R3 ;  /* 0x00000003ff0075a7 */ /* 0x000e640008001104 */
[----:B-1----:R-:W-:Y:S05]  /*27c0*/  @!P0 BRA `(.L_x_45) ;  /* 0x0000006800208947 */ /* 0x002fea0003800000 */
.L_x_167:
        /* <DEDUP_REMOVED lines=9> */
.L_x_169:
        /* <DEDUP_REMOVED lines=9> */
.L_x_171:
        /* <DEDUP_REMOVED lines=9> */
.L_x_173:
        /* <DEDUP_REMOVED lines=9> */
.L_x_175:
        /* <DEDUP_REMOVED lines=9> */
.L_x_177:
        /* <DEDUP_REMOVED lines=9> */
.L_x_179:
        /* <DEDUP_REMOVED lines=9> */
.L_x_181:
        /* <DEDUP_REMOVED lines=9> */
.L_x_183:
        /* <DEDUP_REMOVED lines=9> */
.L_x_185:
        /* <DEDUP_REMOVED lines=9> */
.L_x_187:
[----:B------:R-:W-:-:S04]  /*2d70*/  UIADD3 UR5, UPT, UPT, UR5, 0x1, URZ ;  /* 0x0000000105057890 */ /* 0x000fc8000fffe0ff */
[----:B------:R-:W-:-:S04]  /*2d80*/  UISETP.NE.AND UP0, UPT, UR5, 0xd, UPT ;  /* 0x0000000d0500788c */ /* 0x000fc8000bf05270 */
[----:B------:R-:W-:Y:S02]  /*2d90*/  USEL UR4, URZ, 0x1, UP0 ;  /* 0x00000001ff047887 */ /* 0x000fe40008000000 */
[----:B------:R-:W-:-:S04]  /*2da0*/  USEL UR5, UR5, URZ, UP0 ;  /* 0x000000ff05057287 */ /* 0x000fc80008000000 */
[----:B------:R-:W-:Y:S01]  /*2db0*/  ULEA UR5, UR5, UR6, 0x3 ;  /* 0x0000000605057291 */ /* 0x000fe2000f8e18ff */
[----:B-1----:R-:W-:-:S04]  /*2dc0*/  LOP3.LUT R3, R2, UR4, RZ, 0x3c, !PT ;  /* 0x0000000402037c12 */ /* 0x002fc8000f8e3cff */
[----:B------:R-:W-:Y:S01]  /*2dd0*/  SHF.L.U32 R3, R3, 0x1f, RZ ;  /* 0x0000001f03037819 */ /* 0x000fe200000006ff */
[----:B---3--:R-:W-:-:S07]  /*2de0*/  IMAD.U32 R0, RZ, RZ, UR5 ;  /* 0x00000005ff007e24 */ /* 0x008fce000f8e00ff */
.L_x_56:
[----:B-1----:R1:W2:Y:S02]  /*2df0*/  SYNCS.PHASECHK.TRANS64.TRYWAIT P0, [R0+URZ], R3 ;  /* 0x00000003000075a7 */ /* 0x0022a400080011ff */
[----:B--2---:R-:W-:Y:S05]  /*2e00*/  @!P0 NANOSLEEP.SYNCS 0x989680 ;  /* 0x009896800000895d */ /* 0x004fea0003900000 */
[----:B------:R-:W2:Y:S02]  /*2e10*/  @!P0 SYNCS.PHASECHK.TRANS64 P0, [R0+URZ], R3 ;  /* 0x00000003000085a7 */ /* 0x000ea400080010ff */
[----:B--2---:R-:W-:Y:S05]  /*2e20*/  @P0 EXIT ;  /* 0x000000000000094d */ /* 0x004fea0003800000 */
[----:B------:R-:W-:Y:S05]  /*2e30*/  BRA `(.L_x_56) ;  /* 0xfffffffc00ec7947 */ /* 0x000fea000383ffff */
.L_x_23:
[----:B------:R-:W-:-:S04]  /*2e40*/  UISETP.NE.AND UP1, UPT, UR37, URZ, UPT ;  /* 0x000000ff2500728c */ /* 0x000fc8000bf25270 */
[----:B------:R-:W-:-:S09]  /*2e50*/  UISETP.NE.OR UP1, UPT, UR10, 0x1, UP1 ;  /* 0x000000010a00788c */ /* 0x000fd20008f25670 */
[----:B------:R-:W-:Y:S05]  /*2e60*/  BRA.U UP1, `(.L_x_57) ;  /* 0x00000005014c7547 */ /* 0x000fea000b800000 */
[----:B------:R-:W-:Y:S01]  /*2e70*/  HFMA2 R11, -RZ, RZ, 0, 0 ;  /* 0x00000000ff0b7431 */ /* 0x000fe200000001ff */
[----:B------:R-:W-:Y:S01]  /*2e80*/  ISETP.GE.U32.AND P2, PT, R10, 0x2, PT ;  /* 0x000000020a00780c */ /* 0x000fe20003f46070 */
[----:B------:R-:W-:Y:S01]  /*2e90*/  IMAD.MOV.U32 R12, RZ, RZ, 0x1 ;  /* 0x00000001ff0c7424 */ /* 0x000fe200078e00ff */
[----:B------:R-:W-:Y:S01]  /*2ea0*/  CS2R R8, SRZ ;  /* 0x0000000000087805 */ /* 0x000fe2000001ff00 */
[----:B------:R-:W-:Y:S01]  /*2eb0*/  IMAD.MOV.U32 R3, RZ, RZ, RZ ;  /* 0x000000ffff037224 */ /* 0x000fe200078e00ff */
[----:B------:R-:W-:Y:S01]  /*2ec0*/  UMOV UR4, 0x400 ;  /* 0x0000040000047882 */ /* 0x000fe20000000000 */
[----:B------:R-:W-:Y:S01]  /*2ed0*/  UMOV UR6, URZ ;  /* 0x000000ff00067c82 */ /* 0x000fe20008000000 */
[----:B------:R-:W-:-:S12]  /*2ee0*/  ULEA UR37, UR37, UR4, 0x18 ;  /* 0x0000000425257291 */ /* 0x000fd8000f8ec0ff */
.L_x_61:
[----:B------:R-:W-:Y:S02]  /*2ef0*/  LEA R0, R3, UR37, 0x3 ;  /* 0x0000002503007c11 */ /* 0x000fe4000f8e18ff */
[----:B------:R-:W-:-:S03]  /*2f00*/  SHF.L.U32 R5, R8, 0x1f, RZ ;  /* 0x0000001f08057819 */ /* 0x000fc600000006ff */
[----:B------:R-:W-:Y:S01]  /*2f10*/  VIADD R4, R0, 0x190 ;  /* 0x0000019000047836 */ /* 0x000fe20000000000 */
[----:B------:R-:W1:Y:S02]  /*2f20*/  SYNCS.PHASECHK.TRANS64.TRYWAIT P0, [R0+URZ+0x180], R5 ;  /* 0x00018005000075a7 */ /* 0x000e6400080011ff */
[----:B-1----:R-:W-:Y:S05]  /*2f30*/  @!P0 BRA `(.L_x_58) ;  /* 0x00000064004c8947 */ /* 0x002fea0003800000 */
.L_x_188:
[----:B------:R-:W-:Y:S01]  /*2f40*/  ULEA UR5, UR6, UR37, 0x3 ;  /* 0x0000002506057291 */ /* 0x000fe2000f8e18ff */
[----:B------:R-:W-:Y:S01]  /*2f50*/  PRMT R4, RZ, 0x654, R4 ;  /* 0x00000654ff047816 */ /* 0x000fe20000000004 */
[----:B-1----:R-:W-:Y:S01]  /*2f60*/  @!P2 IMAD.MOV.U32 R5, RZ, RZ, 0x10 ;  /* 0x00000010ff05a424 */ /* 0x002fe200078e00ff */
[----:B------:R-:W-:Y:S01]  /*2f70*/  SHF.L.U32 R7, R12, 0x1f, RZ ;  /* 0x0000001f0c077819 */ /* 0x000fe200000006ff */
[----:B------:R-:W-:Y:S01]  /*2f80*/  UIADD3 UR4, UPT, UPT, UR5, 0x120, URZ ;  /* 0x0000012005047890 */ /* 0x000fe2000fffe0ff */
[----:B------:R1:W-:Y:S05]  /*2f90*/  SYNCS.ARRIVE.TRANS64.RED.A1T0 RZ, [R4+URZ], RZ ;  /* 0x000000ff04ff79a7 */ /* 0x0003ea00081004ff */
[----:B------:R-:W-:Y:S01]  /*2fa0*/  IMAD.U32 R13, RZ, RZ, UR4 ;  /* 0x00000004ff0d7e24 */ /* 0x000fe2000f8e00ff */
[----:B------:R-:W2:Y:S04]  /*2fb0*/  SYNCS.PHASECHK.TRANS64.TRYWAIT P0, [UR5+0x130], R7 ;  /* 0x00013007ff0075a7 */ /* 0x000ea80008001105 */
[----:B------:R-:W-:Y:S01]  /*2fc0*/  PRMT R13, R10, 0x654, R13 ;  /* 0x000006540a0d7816 */ /* 0x000fe2000000000d */
[----:B-12---:R-:W-:Y:S06]  /*2fd0*/  @!P0 BRA `(.L_x_59) ;  /* 0x0000006400388947 */ /* 0x006fec0003800000 */
.L_x_190:
[----:B------:R-:W-:Y:S01]  /*2fe0*/  ULEA UR4, UR6, UR37, 0x4 ;  /* 0x0000002506047291 */ /* 0x000fe2000f8e20ff */
[----:B------:R-:W-:Y:S01]  /*2ff0*/  SEL R2, R13, R2, !P2 ;  /* 0x000000020d027207 */ /* 0x000fe20005000000 */
[----:B------:R-:W-:Y:S01]  /*3000*/  UIADD3 UR5, UPT, UPT, UR5, 0x120, URZ ;  /* 0x0000012005057890 */ /* 0x000fe2000fffe0ff */
[----:B-1----:R-:W-:Y:S01]  /*3010*/  LEA R0, R11, UR37, 0x3 ;  /* 0x000000250b007c11 */ /* 0x002fe2000f8e18ff */
[----:B------:R-:W-:Y:S01]  /*3020*/  UIADD3 UR4, UPT, UPT, UR4, 0x1b0, URZ ;  /* 0x000001b004047890 */ /* 0x000fe2000fffe0ff */
[----:B------:R1:W-:Y:S01]  /*3030*/  @!P2 SYNCS.ARRIVE.TRANS64.RED RZ, [R2+URZ], R5 ;  /* 0x0000000502ffa9a7 */ /* 0x0003e200080004ff */
[----:B------:R-:W-:Y:S01]  /*3040*/  UIADD3 UR6, UPT, UPT, UR6, 0x1, URZ ;  /* 0x0000000106067890 */ /* 0x000fe2000fffe0ff */
[----:B------:R-:W-:-:S03]  /*3050*/  VIADD R3, R3, 0x1 ;  /* 0x0000000103037836 */ /* 0x000fc60000000000 */
[----:B------:R-:W-:Y:S02]  /*3060*/  UISETP.NE.AND UP0, UPT, UR6, 0x2, UPT ;  /* 0x000000020600788c */ /* 0x000fe4000bf05270 */
[----:B------:R-:W-:Y:S01]  /*3070*/  ISETP.NE.AND P0, PT, R3, 0x2, PT ;  /* 0x000000020300780c */ /* 0x000fe20003f05270 */
[----:B------:R-:W-:Y:S06]  /*3080*/  UGETNEXTWORKID.BROADCAST [UR4], [UR5] ;  /* 0x00000000040073ca */ /* 0x000fec0008000100 */
[----:B------:R-:W-:Y:S02]  /*3090*/  USEL UR4, URZ, 0x1, UP0 ;  /* 0x00000001ff047887 */ /* 0x000fe40008000000 */
[----:B------:R-:W-:-:S04]  /*30a0*/  USEL UR6, UR6, URZ, UP0 ;  /* 0x000000ff06067287 */ /* 0x000fc80008000000 */
[----:B------:R-:W-:Y:S02]  /*30b0*/  LOP3.LUT R12, R12, UR4, RZ, 0x3c, !PT ;  /* 0x000000040c0c7c12 */ /* 0x000fe4000f8e3cff */
[----:B-1----:R-:W-:-:S04]  /*30c0*/  SHF.L.U32 R5, R9, 0x1f, RZ ;  /* 0x0000001f09057819 */ /* 0x002fc800000006ff */
[----:B------:R-:W1:Y:S02]  /*30d0*/  SYNCS.PHASECHK.TRANS64.TRYWAIT P1, [R0+URZ+0x120], R5 ;  /* 0x00012005000075a7 */ /* 0x000e6400080211ff */
[----:B-1----:R-:W-:Y:S05]  /*30e0*/  @!P1 BRA `(.L_x_60) ;  /* 0x00000064000c9947 */ /* 0x002fea0003800000 */
.L_x_191:
[----:B------:R-:W-:Y:S01]  /*30f0*/  LEA R4, R11, UR37, 0x4 ;  /* 0x000000250b047c11 */ /* 0x000fe2000f8e20ff */
[----:B-1----:R-:W-:Y:S01]  /*3100*/  VIADD R0, R0, 0x130 ;  /* 0x0000013000007836 */ /* 0x002fe20000000000 */
[----:B------:R-:W-:Y:S01]  /*3110*/  SEL R3, R3, RZ, P0 ;  /* 0x000000ff03037207 */ /* 0x000fe20000000000 */
[----:B------:R-:W-:-:S03]  /*3120*/  VIADD R11, R11, 0x1 ;  /* 0x000000010b0b7836 */ /* 0x000fc60000000000 */
[----:B------:R-:W1:Y:S01]  /*3130*/  LDS.128 R4, [R4+0x1b0] ;  /* 0x0001b00004047984 */ /* 0x000e620000000c00 */
[----:B------:R-:W-:Y:S02]  /*3140*/  PRMT R0, RZ, 0x654, R0 ;  /* 0x00000654ff007816 */ /* 0x000fe40000000000 */
[C---:B------:R-:W-:Y:S01]  /*3150*/  ISETP.NE.AND P1, PT, R11.reuse, 0x2, PT ;  /* 0x000000020b00780c */ /* 0x040fe20003f25270 */
[----:B------:R-:W-:Y:S01]  /*3160*/  @!PT LDS RZ, [RZ] ;  /* 0x00000000fffff984 */ /* 0x000fe20000000800 */
[----:B------:R-:W-:Y:S01]  /*3170*/  @!PT LDS RZ, [RZ] ;  /* 0x00000000fffff984 */ /* 0x000fe20000000800 */
[----:B------:R-:W-:Y:S01]  /*3180*/  @!PT LDS RZ, [RZ] ;  /* 0x00000000fffff984 */ /* 0x000fe20000000800 */
[----:B------:R-:W-:Y:S01]  /*3190*/  @!PT LDS RZ, [RZ] ;  /* 0x00000000fffff984 */ /* 0x000fe20000000800 */
[----:B------:R2:W-:Y:S06]  /*31a0*/  MEMBAR.ALL.CTA ;  /* 0x0000000000007992 */ /* 0x0005ec0000008000 */
[----:B--2---:R-:W2:Y:S01]  /*31b0*/  FENCE.VIEW.ASYNC.S ;  /* 0x00000000000073c6 */ /* 0x004ea20000000000 */
[----:B------:R-:W-:Y:S01]  /*31c0*/  SEL R11, R11, RZ, P1 ;  /* 0x000000ff0b0b7207 */ /* 0x000fe20000800000 */
[----:B--2---:R2:W-:Y:S01]  /*31d0*/  SYNCS.ARRIVE.TRANS64.RED.A1T0 RZ, [R0+URZ], RZ ;  /* 0x000000ff00ff79a7 */ /* 0x0045e200081004ff */
[----:B-1----:R-:W-:-:S02]  /*31e0*/  LOP3.LUT P3, RZ, R6, 0x1, RZ, 0xc0, !PT ;  /* 0x0000000106ff7812 */ /* 0x002fc4000786c0ff */
[----:B------:R-:W-:-:S04]  /*31f0*/  SEL R5, RZ, 0x1, P0 ;  /* 0x00000001ff057807 */ /* 0x000fc80000000000 */
[----:B------:R-:W-:Y:S02]  /*3200*/  LOP3.LUT R8, R8, R5, RZ, 0x3c, !PT ;  /* 0x0000000508087212 */ /* 0x000fe400078e3cff */
[----:B--2---:R-:W-:-:S04]  /*3210*/  SEL R0, RZ, 0x1, P1 ;  /* 0x00000001ff007807 */ /* 0x004fc80000800000 */
[----:B------:R-:W-:Y:S01]  /*3220*/  LOP3.LUT R9, R9, R0, RZ, 0x3c, !PT ;  /* 0x0000000009097212 */ /* 0x000fe200078e3cff */
[----:B------:R-:W-:Y:S06]  /*3230*/  @P3 BRA `(.L_x_61) ;  /* 0xfffffffc002c3947 */ /* 0x000fec000383ffff */
[----:B------:R-:W-:Y:S01]  /*3240*/  ULEA UR5, UR6, UR37, 0x3 ;  /* 0x0000002506057291 */ /* 0x000fe2000f8e18ff */
[----:B------:R-:W-:-:S08]  /*3250*/  SHF.L.U32 R3, R12, 0x1f, RZ ;  /* 0x0000001f0c037819 */ /* 0x000fd000000006ff */
[----:B------:R-:W1:Y:S02]  /*3260*/  SYNCS.PHASECHK.TRANS64 P0, [UR5+0x130], R3 ;  /* 0x00013003ff0075a7 */ /* 0x000e640008001005 */
[----:B-1----:R-:W-:Y:S05]  /*3270*/  @P0 BRA `(.L_x_62) ;  /* 0x0000000000080947 */ /* 0x002fea0003800000 */
[----:B------:R-:W1:Y:S02]  /*3280*/  SYNCS.PHASECHK.TRANS64.TRYWAIT P0, [UR5+0x130], R3 ;  /* 0x00013003ff0075a7 */ /* 0x000e640008001105 */
[----:B-1----:R-:W-:Y:S05]  /*3290*/  @!P0 BRA `(.L_x_63) ;  /* 0x0000006000b48947 */ /* 0x002fea0003800000 */
.L_x_62:
[----:B------:R-:W-:-:S04]  /*32a0*/  UIADD3 UR4, UPT, UPT, UR6, 0x1, URZ ;  /* 0x0000000106047890 */ /* 0x000fc8000fffe0ff */
[----:B------:R-:W-:-:S04]  /*32b0*/  UISETP.NE.AND UP0, UPT, UR4, 0x2, UPT ;  /* 0x000000020400788c */ /* 0x000fc8000bf05270 */
[----:B------:R-:W-:Y:S02]  /*32c0*/  USEL UR7, URZ, 0x1, UP0 ;  /* 0x00000001ff077887 */ /* 0x000fe40008000000 */
[----:B------:R-:W-:-:S04]  /*32d0*/  USEL UR4, UR4, URZ, UP0 ;  /* 0x000000ff04047287 */ /* 0x000fc80008000000 */
[----:B------:R-:W-:Y:S01]  /*32e0*/  ULEA UR4, UR4, UR37, 0x3 ;  /* 0x0000002504047291 */ /* 0x000fe2000f8e18ff */
[----:B-1----:R-:W-:-:S04]  /*32f0*/  LOP3.LUT R3, R12, UR7, RZ, 0x3c, !PT ;  /* 0x000000070c037c12 */ /* 0x002fc8000f8e3cff */
[----:B------:R-:W-:-:S04]  /*3300*/  SHF.L.U32 R0, R3, 0x1f, RZ ;  /* 0x0000001f03007819 */ /* 0x000fc800000006ff */
[----:B------:R-:W1:Y:S02]  /*3310*/  SYNCS.PHASECHK.TRANS64 P0, [UR4+0x130], R0 ;  /* 0x00013000ff0075a7 */ /* 0x000e640008001004 */
[----:B-1----:R-:W-:Y:S05]  /*3320*/  @P0 EXIT ;  /* 0x000000000000094d */ /* 0x002fea0003800000 */
[----:B------:R-:W-:Y:S02]  /*3330*/  SHF.L.U32 R3, R3, 0x1f, RZ ;  /* 0x0000001f03037819 */ /* 0x000fe400000006ff */
[----:B------:R-:W-:-:S07]  /*3340*/  MOV R0, UR4 ;  /* 0x0000000400007c02 */ /* 0x000fce0008000f00 */
.L_x_64:
[----:B-1----:R1:W2:Y:S02]  /*3350*/  SYNCS.PHASECHK.TRANS64.TRYWAIT P0, [R0+URZ+0x130], R3 ;  /* 0x00013003000075a7 */ /* 0x0022a400080011ff */
[----:B--2---:R-:W-:Y:S05]  /*3360*/  @!P0 NANOSLEEP.SYNCS 0x989680 ;  /* 0x009896800000895d */ /* 0x004fea0003900000 */
[----:B------:R-:W2:Y:S02]  /*3370*/  @!P0 SYNCS.PHASECHK.TRANS64 P0, [R0+URZ+0x130], R3 ;  /* 0x00013003000085a7 */ /* 0x000ea400080010ff */
[----:B--2---:R-:W-:Y:S05]  /*3380*/  @P0 EXIT ;  /* 0x000000000000094d */ /* 0x004fea0003800000 */
[----:B------:R-:W-:Y:S05]  /*3390*/  BRA `(.L_x_64) ;  /* 0xfffffffc00ec7947 */ /* 0x000fea000383ffff */
.L_x_57:
[----:B------:R-:W-:Y:S05]  /*33a0*/  BRA.U UP4, `(.L_x_65) ;  /* 0x0000001104d87547 */ /* 0x000fea000b800000 */
[----:B------:R-:W-:Y:S01]  /*33b0*/  UMOV UR6, 0x40 ;  /* 0x0000004000067882 */ /* 0x000fe20000000000 */
[----:B------:R-:W-:Y:S01]  /*33c0*/  NOP ;  /* 0x0000000000007918 */ /* 0x000fe20000000000 */
[----:B------:R-:W-:Y:S01]  /*33d0*/  ULEA UR6, UR37, UR6, 0x18 ;  /* 0x0000000625067291 */ /* 0x000fe2000f8ec0ff */
[----:B------:R-:W-:Y:S02]  /*33e0*/  UMOV UR7, 0x400 ;  /* 0x0000040000077882 */ /* 0x000fe40000000000 */
[----:B------:R-:W-:-:S06]  /*33f0*/  ULEA UR37, UR37, UR7, 0x18 ;  /* 0x0000000725257291 */ /* 0x000fcc000f8ec0ff */
[----:B------:R-:W1:Y:S02]  /*3400*/  LDS.U8 R2, [UR6+0x1c] ;  /* 0x00001c06ff027984 */ /* 0x000e640008000000 */
[----:B-1----:R-:W-:-:S13]  /*3410*/  ISETP.NE.AND P0, PT, R2, RZ, PT ;  /* 0x000000ff0200720c */ /* 0x002fda0003f05270 */
[----:B------:R-:W-:Y:S05]  /*3420*/  @P0 BRA `(.L_x_66) ;  /* 0x0000000400080947 */ /* 0x000fea0003800000 */
[----:B------:R-:W-:Y:S02]  /*3430*/  UISETP.NE.U32.AND UP0, UPT, UR5, 0x1, UPT ;  /* 0x000000010500788c */ /* 0x000fe4000bf05070 */
[----:B------:R-:W-:-:S07]  /*3440*/  UIADD3 UR8, UPT, UPT, UR6, 0x8, URZ ;  /* 0x0000000806087890 */ /* 0x000fce000fffe0ff */
[----:B------:R-:W-:Y:S05]  /*3450*/  BRA.U !UP0, `(.L_x_67) ;  /* 0x00000001089c7547 */ /* 0x000fea000b800000 */
[----:B------:R-:W-:Y:S01]  /*3460*/  ELECT P0, URZ, PT ;  /* 0x0000000000ff782f */ /* 0x000fe20003800000 */
[----:B------:R-:W-:-:S12]  /*3470*/  BSSY B0, `(.L_x_67) ;  /* 0x0000025000007945 */ /* 0x000fd80003800000 */
[----:B------:R-:W-:Y:S05]  /*3480*/  @!P0 BRA `(.L_x_68) ;  /* 0x00000000008c8947 */ /* 0x000fea0003800000 */
[----:B------:R-:W-:-:S05]  /*3490*/  UMOV UR7, 0x10 ;  /* 0x0000001000077882 */ /* 0x000fca0000000000 */
[----:B------:R-:W-:Y:S04]  /*34a0*/  DEPBAR.LE SB1, 0x36 ;  /* 0x00009d800000791a */ /* 0x000fe80000000000 */
[----:B------:R-:W1:Y:S02]  /*34b0*/  UTCATOMSWS.2CTA.FIND_AND_SET.ALIGN UP1, UR7, UR7 ;  /* 0x00000007000775e3 */ /* 0x000e640008220800 */
[----:B-1----:R-:W-:Y:S01]  /*34c0*/  MOV R11, UR7 ;  /* 0x00000007000b7c02 */ /* 0x002fe20008000f00 */
[----:B------:R-:W-:Y:S06]  /*34d0*/  BRA.U UP1, `(.L_x_69) ;  /* 0x0000000101187547 */ /* 0x000fec000b800000 */
.L_x_70:
[----:B------:R-:W-:Y:S05]  /*34e0*/  NANOSLEEP 0x64 ;  /* 0x000000640000795d */ /* 0x000fea0003800000 */
[----:B------:R-:W-:-:S05]  /*34f0*/  UMOV UR7, 0x10 ;  /* 0x0000001000077882 */ /* 0x000fca0000000000 */
[----:B------:R-:W-:Y:S04]  /*3500*/  DEPBAR.LE SB1, 0x36 ;  /* 0x00009d800000791a */ /* 0x000fe80000000000 */
[----:B------:R-:W1:Y:S02]  /*3510*/  UTCATOMSWS.2CTA.FIND_AND_SET.ALIGN UP1, UR7, UR7 ;  /* 0x00000007000775e3 */ /* 0x000e640008220800 */
[----:B-1----:R-:W-:Y:S01]  /*3520*/  MOV R11, UR7 ;  /* 0x00000007000b7c02 */ /* 0x002fe20008000f00 */
[----:B------:R-:W-:Y:S05]  /*3530*/  BRA.U !UP1, `(.L_x_70) ;  /* 0xfffffffd09e87547 */ /* 0x000fea000b83ffff */
.L_x_69:
[----:B------:R-:W1:Y:S01]  /*3540*/  LDS R5, [UR6+0x10] ;  /* 0x00001006ff057984 */ /* 0x000e620008000800 */
[----:B------:R-:W-:Y:S01]  /*3550*/  IMAD.U32 R3, RZ, RZ, UR37 ;  /* 0x00000025ff037e24 */ /* 0x000fe2000f8e00ff */
[----:B------:R-:W-:-:S03]  /*3560*/  MOV R2, UR4 ;  /* 0x0000000400027c02 */ /* 0x000fc60008000f00 */
[----:B------:R-:W-:Y:S01]  /*3570*/  VIADD R3, R3, 0x1d0 ;  /* 0x000001d003037836 */ /* 0x000fe20000000000 */
[----:B-1----:R-:W-:-:S04]  /*3580*/  SHF.L.U32 R5, R5, 0x1f, RZ ;  /* 0x0000001f05057819 */ /* 0x002fc800000006ff */
[----:B------:R-:W1:Y:S02]  /*3590*/  SYNCS.PHASECHK.TRANS64.TRYWAIT P0, [UR6+0x8], R5 ;  /* 0x00000805ff0075a7 */ /* 0x000e640008001106 */
[----:B-1----:R-:W-:Y:S05]  /*35a0*/  @P0 BRA `(.L_x_71) ;  /* 0x0000000000080947 */ /* 0x002fea0003800000 */
[----:B------:R-:W1:Y:S02]  /*35b0*/  SYNCS.PHASECHK.TRANS64.TRYWAIT P0, [UR6+0x8], R5 ;  /* 0x00000805ff0075a7 */ /* 0x000e640008001106 */
[----:B-1----:R-:W-:Y:S05]  /*35c0*/  @!P0 BRA `(.L_x_72) ;  /* 0x0000006000008947 */ /* 0x002fea0003800000 */
.L_x_71:
[----:B-1----:R-:W-:Y:S01]  /*35d0*/  HFMA2 R4, -RZ, RZ, 0, 5.9604644775390625e-08 ;  /* 0x00000001ff047431 */ /* 0x002fe200000001ff */
[----:B------:R-:W-:Y:S01]  /*35e0*/  UPRMT UR7, UR4, 0x654, UR8 ;  /* 0x0000065404077896 */ /* 0x000fe20008000008 */
[----:B------:R-:W-:Y:S01]  /*35f0*/  IMAD.MOV.U32 R6, RZ, RZ, 0xffff ;  /* 0x0000ffffff067424 */ /* 0x000fe200078e00ff */
[----:B------:R-:W-:Y:S01]  /*3600*/  PRMT R2, R2, 0x654, R3 ;  /* 0x0000065402027816 */ /* 0x000fe20000000003 */
[----:B------:R-:W-:Y:S02]  /*3610*/  IMAD.MOV.U32 R5, RZ, RZ, 0x4 ;  /* 0x00000004ff057424 */ /* 0x000fe400078e00ff */
[----:B------:R-:W-:Y:S01]  /*3620*/  IMAD.SHL.U32 R9, R11, 0x20, RZ ;  /* 0x000000200b097824 */ /* 0x000fe200078e00ff */
[----:B------:R-:W-:Y:S02]  /*3630*/  MOV R3, UR7 ;  /* 0x0000000700037c02 */ /* 0x000fe40008000f00 */
[-C--:B------:R-:W-:Y:S01]  /*3640*/  SHF.L.U32 R7, R6, R11.reuse, RZ ;  /* 0x0000000b06077219 */ /* 0x080fe200000006ff */
[----:B------:R1:W-:Y:S01]  /*3650*/  SYNCS.ARRIVE.TRANS64.RED RZ, [UR7], R5 ;  /* 0x00000005ffff79a7 */ /* 0x0003e20008000407 */
[----:B------:R-:W-:Y:S01]  /*3660*/  SHF.L.U32 R6, R4, R11, RZ ;  /* 0x0000000b04067219 */ /* 0x000fe200000006ff */
[----:B------:R1:W-:Y:S04]  /*3670*/  STS [UR37+0x1d0], R9 ;  /* 0x0001d009ff007988 */ /* 0x0003e80008000825 */
[----:B------:R1:W-:Y:S04]  /*3680*/  STAS [R2.64], R11 ;  /* 0x0000000b02007dbd */ /* 0x0003e8000c0008ff */
[----:B------:R1:W-:Y:S04]  /*3690*/  ATOMS.OR RZ, [UR6+0x14], R7 ;  /* 0x00001407ffff798c */ /* 0x0003e8000b000006 */
[----:B------:R1:W-:Y:S04]  /*36a0*/  ATOMS.OR RZ, [UR6+0x18], R6 ;  /* 0x00001806ffff798c */ /* 0x0003e8000b000006 */
[----:B------:R1:W-:Y:S02]  /*36b0*/  ATOMS.XOR RZ, [UR6+0x10], R4 ;  /* 0x00001004ffff798c */ /* 0x0003e4000b800006 */
.L_x_68:
[----:B------:R-:W-:Y:S05]  /*36c0*/  BSYNC B0 ;  /* 0x0000000000007941 */ /* 0x000fea0003800000 */
.L_x_67:
[----:B------:R-:W-:Y:S05]  /*36d0*/  BRA.U UP0, `(.L_x_73) ;  /* 0x00000001006c7547 */ /* 0x000fea000b800000 */
[----:B------:R-:W-:-:S03]  /*36e0*/  UMOV UR7, 0xffffffff ;  /* 0xffffffff00077882 */ /* 0x000fc60000000000 */
[----:B------:R-:W-:Y:S05]  /*36f0*/  BRA.DIV UR7, `(.L_x_74) ;  /* 0x0000005e07cc7947 */ /* 0x000fea000b800000 */
[----:B------:R-:W-:-:S13]  /*3700*/  ELECT P6, URZ, PT ;  /* 0x0000000000ff782f */ /* 0x000fda00038c0000 */
.L_x_195:
[----:B------:R-:W-:Y:S05]  /*3710*/  @!P6 BRA `(.L_x_73) ;  /* 0x00000000005ce947 */ /* 0x000fea0003800000 */
[----:B-1----:R-:W1:Y:S02]  /*3720*/  LDS R3, [UR6+0x10] ;  /* 0x00001006ff037984 */ /* 0x002e640008000800 */
[----:B-1----:R-:W-:-:S04]  /*3730*/  SHF.L.U32 R3, R3, 0x1f, RZ ;  /* 0x0000001f03037819 */ /* 0x002fc800000006ff */
[----:B------:R-:W1:Y:S02]  /*3740*/  SYNCS.PHASECHK.TRANS64.TRYWAIT P0, [UR6+0x8], R3 ;  /* 0x00000803ff0075a7 */ /* 0x000e640008001106 */
[----:B-1----:R-:W-:Y:S05]  /*3750*/  @P0 BRA `(.L_x_75) ;  /* 0x0000000000080947 */ /* 0x002fea0003800000 */
[----:B------:R-:W1:Y:S02]  /*3760*/  SYNCS.PHASECHK.TRANS64.TRYWAIT P0, [UR6+0x8], R3 ;  /* 0x00000803ff0075a7 */ /* 0x000e640008001106 */
[----:B-1----:R-:W-:Y:S05]  /*3770*/  @!P0 BRA `(.L_x_76) ;  /* 0x0000005c00cc8947 */ /* 0x002fea0003800000 */
.L_x_75:
[----:B------:R-:W2:Y:S01]  /*3780*/  LDS R5, [UR37+0x1d0] ;  /* 0x0001d025ff057984 */ /* 0x000ea20008000800 */
[----:B-1----:R-:W-:Y:S02]  /*3790*/  HFMA2 R2, -RZ, RZ, 0, 5.9604644775390625e-08 ;  /* 0x00000001ff027431 */ /* 0x002fe400000001ff */
[----:B------:R-:W-:Y:S01]  /*37a0*/  IMAD.MOV.U32 R3, RZ, RZ, 0xffff ;  /* 0x0000ffffff037424 */ /* 0x000fe200078e00ff */
[----:B------:R-:W-:Y:S01]  /*37b0*/  UPRMT UR7, UR4, 0x654, UR8 ;  /* 0x0000065404077896 */ /* 0x000fe20008000008 */
[----:B--2---:R-:W-:-:S03]  /*37c0*/  IMAD.SHL.U32 R4, R5, 0x20, RZ ;  /* 0x0000002005047824 */ /* 0x004fc600078e00ff */
[-C--:B------:R-:W-:Y:S02]  /*37d0*/  SHF.L.U32 R3, R3, R5.reuse, RZ ;  /* 0x0000000503037219 */ /* 0x080fe400000006ff */
[----:B------:R-:W-:Y:S01]  /*37e0*/  SHF.L.U32 R5, R2, R5, RZ ;  /* 0x0000000502057219 */ /* 0x000fe200000006ff */
[----:B------:R2:W-:Y:S04]  /*37f0*/  STS [UR37+0x1d0], R4 ;  /* 0x0001d004ff007988 */ /* 0x0005e80008000825 */
[----:B------:R2:W-:Y:S04]  /*3800*/  ATOMS.OR RZ, [UR6+0x14], R3 ;  /* 0x00001403ffff798c */ /* 0x0005e8000b000006 */
[----:B------:R2:W-:Y:S01]  /*3810*/  ATOMS.OR RZ, [UR6+0x18], R5 ;  /* 0x00001805ffff798c */ /* 0x0005e2000b000006 */
[----:B------:R-:W-:Y:S03]  /*3820*/  SYNCS.ARRIVE.TRANS64.RED.A1T0 RZ, [UR7], RZ ;  /* 0x000000ffffff79a7 */ /* 0x000fe60008100407 */
[----:B------:R2:W-:Y:S01]  /*3830*/  ATOMS.XOR RZ, [UR6+0x10], R2 ;  /* 0x00001002ffff798c */ /* 0x0005e2000b800006 */
[----:B------:R-:W-:Y:S05]  /*3840*/  BRA `(.L_x_73) ;  /* 0x0000000000107947 */ /* 0x000fea0003800000 */
.L_x_66:
[----:B------:R-:W-:-:S05]  /*3850*/  MOV R2, 0xffffffff ;  /* 0xffffffff00027802 */ /* 0x000fca0000000f00 */
[----:B------:R1:W-:Y:S02]  /*3860*/  STS [UR37+0x1d0], R2 ;  /* 0x0001d002ff007988 */ /* 0x0003e40008000825 */
[----:B-1----:R-:W-:Y:S02]  /*3870*/  MOV R2, 0x3890 ;  /* 0x0000389000027802 */ /* 0x002fe40000000f00 */
[----:B-----5:R-:W-:Y:S05]  /*3880*/  CALL.REL.NOINC `($__internal_1_$__cuda_sm10x_tcgen05_guardrail_trap_phase_invalid_during_alloc) ;  /* 0x0000006400a07944 */ /* 0x020fea0003c00000 */
.L_x_73:
[----:B------:R-:W-:Y:S05]  /*3890*/  WARPSYNC.ALL ;  /* 0x0000000000007948 */ /* 0x000fea0003800000 */
[----:B------:R-:W3:Y:S01]  /*38a0*/  S2UR UR7, SR_CgaCtaId ;  /* 0x00000000000779c3 */ /* 0x000ee20000008800 */
[----:B------:R-:W-:Y:S01]  /*38b0*/  UMOV UR6, 0x400 ;  /* 0x0000040000067882 */ /* 0x000fe20000000000 */
[----:B------:R-:W-:-:S06]  /*38c0*/  NOP ;  /* 0x0000000000007918 */ /* 0x000fcc0000000000 */
[----:B------:R-:W-:Y:S06]  /*38d0*/  BAR.ARV 0x6, 0xa0 ;  /* 0x0182800000007b1d */ /* 0x000fec0000002000 */
[----:B------:R-:W4:Y:S01]  /*38e0*/  LDCU UR8, c[0x0][0x38c] ;  /* 0x00007180ff0877ac */ /* 0x000f220008000800 */
[----:B------:R-:W-:Y:S01]  /*38f0*/  LOP3.LUT R0, R0, 0xffff, RZ, 0xc0, !PT ;  /* 0x0000ffff00007812 */ /* 0x000fe200078ec0ff */
[----:B-1----:R-:W-:Y:S01]  /*3900*/  IMAD.MOV.U32 R9, RZ, RZ, 0x1 ;  /* 0x00000001ff097424 */ /* 0x002fe200078e00ff */
[----:B------:R-:W-:Y:S01]  /*3910*/  LOP3.LUT R8, R8, 0xffff, RZ, 0xc0, !PT ;  /* 0x0000ffff08087812 */ /* 0x000fe200078ec0ff */
[----:B------:R-:W-:Y:S01]  /*3920*/  UMOV UR19, URZ ;  /* 0x000000ff00137c82 */ /* 0x000fe20008000000 */
[----:B------:R-:W-:Y:S01]  /*3930*/  R2UR UR11, R0 ;  /* 0x00000000000b72ca */ /* 0x000fe200000e0000 */
[----:B------:R-:W-:Y:S01]  /*3940*/  UMOV UR18, URZ ;  /* 0x000000ff00127c82 */ /* 0x000fe20008000000 */
[----:B------:R-:W-:Y:S01]  /*3950*/  R2UR UR12, R8 ;  /* 0x00000000080c72ca */ /* 0x000fe200000e0000 */
[----:B------:R-:W-:Y:S01]  /*3960*/  IMAD.MOV.U32 R8, RZ, RZ, RZ ;  /* 0x000000ffff087224 */ /* 0x000fe200078e00ff */
[----:B------:R-:W-:Y:S01]  /*3970*/  UMOV UR17, URZ ;  /* 0x000000ff00117c82 */ /* 0x000fe20008000000 */
[----:B---3--:R-:W-:-:S02]  /*3980*/  ULEA UR7, UR7, UR6, 0x18 ;  /* 0x0000000607077291 */ /* 0x008fc4000f8ec0ff */
[----:B------:R-:W-:Y:S02]  /*3990*/  UISETP.NE.AND UP2, UPT, UR5, URZ, UPT ;  /* 0x000000ff0500728c */ /* 0x000fe4000bf45270 */
[----:B------:R-:W-:Y:S02]  /*39a0*/  UIADD3 UR13, UPT, UPT, UR7, 0x4300, URZ ;  /* 0x00004300070d7890 */ /* 0x000fe4000fffe0ff */
[----:B------:R-:W-:Y:S02]  /*39b0*/  UIADD3 UR14, UPT, UPT, UR7, 0x1e300, URZ ;  /* 0x0001e300070e7890 */ /* 0x000fe4000fffe0ff */
[----:B----4-:R-:W-:Y:S01]  /*39c0*/  UIADD3 UR8, UPT, UPT, UR8, 0x3f, URZ ;  /* 0x0000003f08087890 */ /* 0x010fe2000fffe0ff */
[----:B--2---:R-:W1:Y:S01]  /*39d0*/  LDS R2, [UR7+0x1d0] ;  /* 0x0001d007ff027984 */ /* 0x004e620008000800 */
[----:B------:R-:W-:Y:S02]  /*39e0*/  USHF.R.U32.HI UR13, URZ, 0x4, UR13 ;  /* 0x00000004ff0d7899 */ /* 0x000fe4000801160d */
[----:B------:R-:W-:-:S02]  /*39f0*/  USHF.R.S32.HI UR6, URZ, 0x1f, UR8 ;  /* 0x0000001fff067899 */ /* 0x000fc40008011408 */
[----:B------:R-:W-:Y:S02]  /*3a00*/  USHF.R.U32.HI UR14, URZ, 0x4, UR14 ;  /* 0x00000004ff0e7899 */ /* 0x000fe4000801160e */
[----:B------:R-:W-:Y:S02]  /*3a10*/  ULEA.HI UR6, UR6, UR8, URZ, 0x6 ;  /* 0x0000000806067291 */ /* 0x000fe4000f8f30ff */
[----:B------:R-:W-:Y:S02]  /*3a20*/  ULOP3.LUT UR13, UR13, 0x3fff, URZ, 0xc0, !UPT ;  /* 0x00003fff0d0d7892 */ /* 0x000fe4000f8ec0ff */
[----:B------:R-:W-:Y:S02]  /*3a30*/  USHF.R.S32.HI UR6, URZ, 0x6, UR6 ;  /* 0x00000006ff067899 */ /* 0x000fe40008011406 */
[----:B------:R-:W-:Y:S02]  /*3a40*/  ULOP3.LUT UR14, UR14, 0x3fff, URZ, 0xc0, !UPT ;  /* 0x00003fff0e0e7892 */ /* 0x000fe4000f8ec0ff */
[----:B------:R-:W-:Y:S01]  /*3a50*/  UISETP.LT.AND UP0, UPT, UR6, 0x1, UPT ;  /* 0x000000010600788c */ /* 0x000fe2000bf01270 */
[----:B------:R-:W-:Y:S01]  /*3a60*/  UMOV UR28, 0x0 ;  /* 0x00000000001c7882 */ /* 0x000fe20000000000 */
[----:B------:R-:W-:Y:S01]  /*3a70*/  UMOV UR29, 0x8200490 ;  /* 0x08200490001d7882 */ /* 0x000fe20000000000 */
[----:B------:R-:W-:-:S02]  /*3a80*/  ULOP3.LUT UR13, UR13, 0x10000, URZ, 0xfc, !UPT ;  /* 0x000100000d0d7892 */ /* 0x000fc4000f8efcff */
[----:B------:R-:W-:Y:S02]  /*3a90*/  ULOP3.LUT UR14, UR14, 0x10000, URZ, 0xfc, !UPT ;  /* 0x000100000e0e7892 */ /* 0x000fe4000f8efcff */
[----:B------:R-:W-:Y:S01]  /*3aa0*/  USEL UR20, UR6, 0x1, !UP0 ;  /* 0x0000000106147887 */ /* 0x000fe2000c000000 */
[----:B------:R-:W-:Y:S01]  /*3ab0*/  UMOV UR26, 0x0 ;  /* 0x00000000001a7882 */ /* 0x000fe20000000000 */
[----:B------:R-:W-:Y:S01]  /*3ac0*/  UMOV UR27, 0x8200490 ;  /* 0x08200490001b7882 */ /* 0x000fe20000000000 */
[----:B------:R-:W-:Y:S01]  /*3ad0*/  UMOV UR24, 0x0 ;  /* 0x0000000000187882 */ /* 0x000fe20000000000 */
[----:B------:R-:W-:Y:S01]  /*3ae0*/  UMOV UR25, 0x8200490 ;  /* 0x0820049000197882 */ /* 0x000fe20000000000 */
[----:B------:R-:W-:Y:S01]  /*3af0*/  UMOV UR22, 0x0 ;  /* 0x0000000000167882 */ /* 0x000fe20000000000 */
[----:B------:R-:W-:Y:S01]  /*3b00*/  UMOV UR23, 0x8200490 ;  /* 0x0820049000177882 */ /* 0x000fe20000000000 */
[----:B-1----:R-:W-:Y:S02]  /*3b10*/  R2UR UR21, R2 ;  /* 0x00000000021572ca */ /* 0x002fe400000e0000 */
[----:B------:R-:W-:-:S13]  /*3b20*/  CS2R R2, SRZ ;  /* 0x0000000000027805 */ /* 0x000fda000001ff00 */
.L_x_84:
[C---:B------:R-:W-:Y:S02]  /*3b30*/  LEA R0, R8.reuse, UR7, 0x3 ;  /* 0x0000000708007c11 */ /* 0x040fe4000f8e18ff */
[----:B------:R-:W-:Y:S02]  /*3b40*/  SHF.L.U32 R5, R3, 0x1f, RZ ;  /* 0x0000001f03057819 */ /* 0x000fe400000006ff */
[----:B------:R-:W-:Y:S02]  /*3b50*/  LEA R4, R8, UR7, 0x4 ;  /* 0x0000000708047c11 */ /* 0x000fe4000f8e20ff */
[----:B------:R-:W1:Y:S02]  /*3b60*/  SYNCS.PHASECHK.TRANS64.TRYWAIT P0, [R0+URZ+0x120], R5 ;  /* 0x00012005000075a7 */ /* 0x000e6400080011ff */
[----:B-1-34-:R-:W-:Y:S05]  /*3b70*/  @!P0 BRA `(.L_x_77) ;  /* 0x0000005800e48947 */ /* 0x01afea0003800000 */
.L_x_196:
[----:B-1----:R-:W1:Y:S01]  /*3b80*/  LDS.128 R4, [R4+0x1b0] ;  /* 0x0001b00004047984 */ /* 0x002e620000000c00 */
[----:B------:R-:W-:Y:S02]  /*3b90*/  VIADD R0, R0, 0x130 ;  /* 0x0000013000007836 */ /* 0x000fe40000000000 */
[----:B------:R-:W-:Y:S01]  /*3ba0*/  VIADD R8, R8, 0x1 ;  /* 0x0000000108087836 */ /* 0x000fe20000000000 */
[----:B------:R-:W-:Y:S01]  /*3bb0*/  @!PT LDS RZ, [RZ] ;  /* 0x00000000fffff984 */ /* 0x000fe20000000800 */
[----:B------:R-:W-:Y:S01]  /*3bc0*/  @!PT LDS RZ, [RZ] ;  /* 0x00000000fffff984 */ /* 0x000fe20000000800 */
[----:B------:R-:W-:Y:S01]  /*3bd0*/  @!PT LDS RZ, [RZ] ;  /* 0x00000000fffff984 */ /* 0x000fe20000000800 */
[----:B------:R-:W-:Y:S01]  /*3be0*/  @!PT LDS RZ, [RZ] ;  /* 0x00000000fffff984 */ /* 0x000fe20000000800 */
[----:B------:R2:W-:Y:S06]  /*3bf0*/  MEMBAR.ALL.CTA ;  /* 0x0000000000007992 */ /* 0x0005ec0000008000 */
[----:B--2---:R-:W2:Y:S01]  /*3c00*/  FENCE.VIEW.ASYNC.S ;  /* 0x00000000000073c6 */ /* 0x004ea20000000000 */
[----:B------:R-:W-:-:S04]  /*3c10*/  PRMT R0, RZ, 0x654, R0 ;  /* 0x00000654ff007816 */ /* 0x000fc80000000000 */
[----:B--2---:R2:W-:Y:S01]  /*3c20*/  SYNCS.ARRIVE.TRANS64.RED.A1T0 RZ, [R0+URZ], RZ ;  /* 0x000000ff00ff79a7 */ /* 0x0045e200081004ff */
[----:B-1----:R-:W-:Y:S01]  /*3c30*/  LOP3.LUT P1, RZ, R6, 0x1, RZ, 0xc0, !PT ;  /* 0x0000000106ff7812 */ /* 0x002fe2000782c0ff */
[----:B--2---:R-:W-:-:S12]  /*3c40*/  BRA.U UP2, `(.L_x_78) ;  /* 0x0000000502087547 */ /* 0x004fd8000b800000 */
[----:B------:R-:W1:Y:S01]  /*3c50*/  LDCU UR8, c[0x0][0x38c] ;  /* 0x00007180ff0877ac */ /* 0x000e620008000800 */
[----:B------:R-:W-:Y:S02]  /*3c60*/  PLOP3.LUT P2, PT, PT, PT, PT, 0x80, 0x8 ;  /* 0x000000000008781c */ /* 0x000fe40003f4f070 */
[----:B------:R-:W-:Y:S01]  /*3c70*/  SHF.L.U32 R5, R9, 0x1f, RZ ;  /* 0x0000001f09057819 */ /* 0x000fe200000006ff */
[----:B------:R-:W-:Y:S02]  /*3c80*/  ULEA UR9, UR19, UR7, 0x3 ;  /* 0x0000000713097291 */ /* 0x000fe4000f8e18ff */
[----:B------:R-:W-:Y:S02]  /*3c90*/  ULEA UR10, UR19, UR21, 0x6 ;  /* 0x00000015130a7291 */ /* 0x000fe4000f8e30ff */
[----:B-1----:R-:W-:-:S06]  /*3ca0*/  UISETP.GE.AND UP0, UPT, UR8, 0x1, UPT ;  /* 0x000000010800788c */ /* 0x002fcc000bf06270 */
[----:B------:R-:W-:-:S05]  /*3cb0*/  PLOP3.LUT P0, PT, PT, PT, UP0, 0x80, 0x8 ;  /* 0x000000000008781c */ /* 0x000fca0003f0f008 */
[----:B------:R-:W-:-:S08]  /*3cc0*/  @UP0 ULEA UR8, UR18, UR7, 0x3 ;  /* 0x0000000712080291 */ /* 0x000fd0000f8e18ff */
[----:B------:R-:W-:-:S04]  /*3cd0*/  @P0 SHF.L.U32 R0, R2, 0x1f, RZ ;  /* 0x0000001f02000819 */ /* 0x000fc800000006ff */
[----:B------:R1:W2:Y:S01]  /*3ce0*/  @P0 SYNCS.PHASECHK.TRANS64.TRYWAIT P2, [UR8], R0 ;  /* 0x00000000ff0005a7 */ /* 0x0002a20008041108 */
[----:B------:R-:W3:Y:S02]  /*3cf0*/  SYNCS.PHASECHK.TRANS64.TRYWAIT P0, [UR9+0x160], R5 ;  /* 0x00016005ff0075a7 */ /* 0x000ee40008001109 */
[----:B-123--:R-:W-:Y:S05]  /*3d00*/  @!P0 BRA `(.L_x_79) ;  /* 0x0000005800948947 */ /* 0x00efea0003800000 */
.L_x_198:
[----:B------:R-:W-:Y:S01]  /*3d10*/  UMOV UR16, UR17 ;  /* 0x0000001100107c82 */ /* 0x000fe20008000000 */
[----:B------:R-:W-:Y:S05]  /*3d20*/  BRA.U !UP0, `(.L_x_80) ;  /* 0x0000000108c07547 */ /* 0x000fea000b800000 */
[----:B------:R-:W-:Y:S02]  /*3d30*/  UIADD3 UR16, UPT, UPT, UR20, UR17, URZ ;  /* 0x0000001114107290 */ /* 0x000fe4000fffe0ff */
[----:B------:R-:W-:Y:S01]  /*3d40*/  UPLOP3.LUT UP3, UPT, UPT, UPT, UPT, 0x40, 0x4 ;  /* 0x000000000004789c */ /* 0x000fe20003f6e870 */
[----:B------:R-:W-:Y:S01]  /*3d50*/  UMOV UR15, UR6 ;  /* 0x00000006000f7c82 */ /* 0x000fe20008000000 */
[----:B------:R-:W-:-:S09]  /*3d60*/  UMOV UR46, UR18 ;  /* 0x00000012002e7c82 */ /* 0x000fd20008000000 */
.L_x_83:
[----:B--2---:R-:W-:Y:S01]  /*3d70*/  ULEA UR8, UR46, UR7, 0x3 ;  /* 0x000000072e087291 */ /* 0x004fe2000f8e18ff */
[----:B---3--:R-:W-:Y:S11]  /*3d80*/  @P2 BRA `(.L_x_81) ;  /* 0x00000000000c2947 */ /* 0x008ff60003800000 */
[----:B-1----:R-:W-:Y:S04]  /*3d90*/  SHF.L.U32 R5, R2, 0x1f, RZ ;  /* 0x0000001f02057819 */ /* 0x002fe800000006ff */
[----:B------:R-:W1:Y:S02]  /*3da0*/  SYNCS.PHASECHK.TRANS64.TRYWAIT P0, [UR8], R5 ;  /* 0x00000005ff0075a7 */ /* 0x000e640008001108 */
[----:B-1----:R-:W-:Y:S05]  /*3db0*/  @!P0 BRA `(.L_x_82) ;  /* 0x0000005800808947 */ /* 0x002fea0003800000 */
.L_x_81:
[----:B------:R-:W-:Y:S01]  /*3dc0*/  UISETP.NE.AND UP0, UPT, UR15, 0x1, UPT ;  /* 0x000000010f00788c */ /* 0x000fe2000bf05270 */
[----:B------:R-:W-:Y:S01]  /*3dd0*/  PLOP3.LUT P2, PT, PT, PT, PT, 0x80, 0x8 ;  /* 0x000000000008781c */ /* 0x000fe20003f4f070 */
[----:B------:R-:W-:Y:S02]  /*3de0*/  UIADD3 UR18, UPT, UPT, UR46, 0x1, URZ ;  /* 0x000000012e127890 */ /* 0x000fe4000fffe0ff */
[----:B------:R-:W-:Y:S02]  /*3df0*/  ULEA UR32, UR46, UR14, 0x9 ;  /* 0x0000000e2e207291 */ /* 0x000fe4000f8e48ff */
[----:B------:R-:W-:Y:S01]  /*3e00*/  UISETP.NE.AND UP1, UPT, UR18, 0xd, UPT ;  /* 0x0000000d1200788c */ /* 0x000fe2000bf25270 */
[----:B------:R-:W-:Y:S01]  /*3e10*/  PLOP3.LUT P0, PT, PT, PT, UP0, 0x80, 0x8 ;  /* 0x000000000008781c */ /* 0x000fe20003f0f008 */
[----:B------:R-:W-:Y:S02]  /*3e20*/  UIADD3 UR44, UPT, UPT, UR32, 0x2, URZ ;  /* 0x00000002202c7890 */ /* 0x000fe4000fffe0ff */
[----:B------:R-:W-:Y:S02]  /*3e30*/  USEL UR31, URZ, 0x1, UP1 ;  /* 0x00000001ff1f7887 */ /* 0x000fe40008800000 */
[----:B------:R-:W-:Y:S02]  /*3e40*/  USEL UR18, UR18, URZ, UP1 ;  /* 0x000000ff12127287 */ /* 0x000fe40008800000 */
[----:B------:R-:W-:Y:S02]  /*3e50*/  UIADD3 UR40, UPT, UPT, UR32, 0x4, URZ ;  /* 0x0000000420287890 */ /* 0x000fe4000fffe0ff */
[----:B------:R-:W-:Y:S01]  /*3e60*/  @UP0 ULEA UR30, UR18, UR7, 0x3 ;  /* 0x00000007121e0291 */ /* 0x000fe2000f8e18ff */
[----:B------:R-:W-:Y:S01]  /*3e70*/  LOP3.LUT R2, R2, UR31, RZ, 0x3c, !PT ;  /* 0x0000001f02027c12 */ /* 0x000fe2000f8e3cff */
[----:B------:R-:W-:Y:S02]  /*3e80*/  UIADD3 UR36, UPT, UPT, UR32, 0x6, URZ ;  /* 0x0000000620247890 */ /* 0x000fe4000fffe0ff */
[----:B------:R-:W-:Y:S01]  /*3e90*/  UIADD3 UR8, UPT, UPT, UR8, 0x68, URZ ;  /* 0x0000006808087890 */ /* 0x000fe2000fffe0ff */
[----:B-1----:R-:W-:Y:S01]  /*3ea0*/  @P0 SHF.L.U32 R0, R2, 0x1f, RZ ;  /* 0x0000001f02000819 */ /* 0x002fe200000006ff */
[----:B------:R-:W-:Y:S02]  /*3eb0*/  UIADD3 UR17, UPT, UPT, UR17, 0x1, URZ ;  /* 0x0000000111117890 */ /* 0x000fe4000fffe0ff */
[----:B------:R-:W-:Y:S01]  /*3ec0*/  UIADD3 UR15, UPT, UPT, UR15, -0x1, URZ ;  /* 0xffffffff0f0f7890 */ /* 0x000fe2000fffe0ff */
[----:B------:R2:W3:Y:S01]  /*3ed0*/  @P0 SYNCS.PHASECHK.TRANS64.TRYWAIT P2, [UR30], R0 ;  /* 0x00000000ff0005a7 */ /* 0x0004e2000804111e */
[----:B------:R-:W-:Y:S02]  /*3ee0*/  ULEA UR30, UR46, UR13, 0x9 ;  /* 0x0000000d2e1e7291 */ /* 0x000fe4000f8e48ff */
[----:B------:R-:W-:Y:S02]  /*3ef0*/  UISETP.NE.AND UP0, UPT, UR17, UR16, UPT ;  /* 0x000000101100728c */ /* 0x000fe4000bf05270 */
[----:B------:R-:W-:Y:S02]  /*3f00*/  UIADD3 UR42, UPT, UPT, UR30, 0x2, URZ ;  /* 0x000000021e2a7890 */ /* 0x000fe4000fffe0ff */
[----:B------:R-:W-:Y:S02]  /*3f10*/  UIADD3 UR38, UPT, UPT, UR30, 0x4, URZ ;  /* 0x000000041e267890 */ /* 0x000fe4000fffe0ff */
[----:B------:R-:W-:Y:S01]  /*3f20*/  UIADD3 UR34, UPT, UPT, UR30, 0x6, URZ ;  /* 0x000000061e227890 */ /* 0x000fe2000fffe0ff */
[----:B------:R-:W-:Y:S01]  /*3f30*/  UMOV UR33, 0x40004040 ;  /* 0x4000404000217882 */ /* 0x000fe20000000000 */
[----:B------:R-:W-:Y:S01]  /*3f40*/  UMOV UR31, 0x40004040 ;  /* 0x40004040001f7882 */ /* 0x000fe20000000000 */
[----:B------:R-:W-:Y:S01]  /*3f50*/  UMOV UR45, 0x40004040 ;  /* 0x40004040002d7882 */ /* 0x000fe20000000000 */
[----:B------:R2:W-:Y:S01]  /*3f60*/  UTCHMMA.2CTA gdesc[UR30], gdesc[UR32], tmem[UR10], tmem[UR28], idesc[UR29], UP3 ;  /* 0x00ff1c201e0075ea */ /* 0x0005e20009a0000a */
[----:B------:R-:W-:Y:S01]  /*3f70*/  UPLOP3.LUT UP3, UPT, UPT, UPT, UPT, 0x80, 0x8 ;  /* 0x000000000008789c */ /* 0x000fe20003f6f070 */
[----:B------:R-:W-:Y:S01]  /*3f80*/  UMOV UR43, 0x40004040 ;  /* 0x40004040002b7882 */ /* 0x000fe20000000000 */
[----:B------:R-:W-:Y:S01]  /*3f90*/  UMOV UR41, 0x40004040 ;  /* 0x4000404000297882 */ /* 0x000fe20000000000 */
[----:B------:R2:W-:Y:S01]  /*3fa0*/  UTCHMMA.2CTA gdesc[UR42], gdesc[UR44], tmem[UR10], tmem[UR26], idesc[UR27], UPT ;  /* 0x00ff1a2c2a0075ea */ /* 0x0005e2000ba0000a */
[----:B------:R-:W-:Y:S01]  /*3fb0*/  UMOV UR39, 0x40004040 ;  /* 0x4000404000277882 */ /* 0x000fe20000000000 */
[----:B------:R-:W-:Y:S01]  /*3fc0*/  UMOV UR37, 0x40004040 ;  /* 0x4000404000257882 */ /* 0x000fe20000000000 */
[----:B------:R-:W-:Y:S01]  /*3fd0*/  UMOV UR35, 0x40004040 ;  /* 0x4000404000237882 */ /* 0x000fe20000000000 */
[----:B------:R2:W-:Y:S01]  /*3fe0*/  UTCHMMA.2CTA gdesc[UR38], gdesc[UR40], tmem[UR10], tmem[UR24], idesc[UR25], UPT ;  /* 0x00ff1828260075ea */ /* 0x0005e2000ba0000a */
[----:B------:R2:W-:Y:S01]  /*3ff0*/  UTCHMMA.2CTA gdesc[UR34], gdesc[UR36], tmem[UR10], tmem[UR22], idesc[UR23], UPT ;  /* 0x00ff1624220075ea */ /* 0x0005e2000ba0000a */
[----:B------:R2:W-:Y:S01]  /*4000*/  UTCBAR.2CTA.MULTICAST [UR8], URZ, UR12 ;  /* 0x000000ff080073e9 */ /* 0x0005e2000820080c */
[----:B------:R-:W-:Y:S01]  /*4010*/  UMOV UR46, UR18 ;  /* 0x00000012002e7c82 */ /* 0x000fe20008000000 */
[----:B------:R-:W-:Y:S05]  /*4020*/  BRA.U UP0, `(.L_x_83) ;  /* 0xfffffffd00507547 */ /* 0x000fea000b83ffff */
.L_x_80:
[----:B------:R-:W-:Y:S01]  /*4030*/  UIADD3 UR9, UPT, UPT, UR9, 0x140, URZ ;  /* 0x0000014009097890 */ /* 0x000fe2000fffe0ff */
[----:B------:R-:W-:-:S08]  /*4040*/  UMOV UR17, UR16 ;  /* 0x0000001000117c82 */ /* 0x000fd00008000000 */
[----:B------:R4:W-:Y:S01]  /*4050*/  UTCBAR.2CTA.MULTICAST [UR9], URZ, UR11 ;  /* 0x000000ff090073e9 */ /* 0x0009e2000820080b */
[----:B------:R-:W-:Y:S02]  /*4060*/  NOP ;  /* 0x0000000000007918 */ /* 0x000fe40000000000 */
.L_x_78:
[----:B------:R-:W-:Y:S01]  /*4070*/  UIADD3 UR19, UPT, UPT, UR19, 0x1, URZ ;  /* 0x0000000113137890 */ /* 0x000fe2000fffe0ff */
[----:B------:R-:W-:-:S03]  /*4080*/  ISETP.NE.AND P0, PT, R8, 0x2, PT ;  /* 0x000000020800780c */ /* 0x000fc60003f05270 */
[----:B------:R-:W-:Y:S01]  /*4090*/  UISETP.NE.AND UP0, UPT, UR19, 0x4, UPT ;  /* 0x000000041300788c */ /* 0x000fe2000bf05270 */
[----:B-12---:R-:W-:Y:S02]  /*40a0*/  SEL R0, RZ, 0x1, P0 ;  /* 0x00000001ff007807 */ /* 0x006fe40000000000 */
[----:B------:R-:W-:Y:S01]  /*40b0*/  SEL R8, R8, RZ, P0 ;  /* 0x000000ff08087207 */ /* 0x000fe20000000000 */
[----:B------:R-:W-:Y:S01]  /*40c0*/  USEL UR8, URZ, 0x1, UP0 ;  /* 0x00000001ff087887 */ /* 0x000fe20008000000 */
[----:B------:R-:W-:Y:S01]  /*40d0*/  LOP3.LUT R3, R3, R0, RZ, 0x3c, !PT ;  /* 0x0000000003037212 */ /* 0x000fe200078e3cff */
[----:B------:R-:W-:-:S04]  /*40e0*/  USEL UR19, UR19, URZ, UP0 ;  /* 0x000000ff13137287 */ /* 0x000fc80008000000 */
[----:B------:R-:W-:Y:S01]  /*40f0*/  LOP3.LUT R9, R9, UR8, RZ, 0x3c, !PT ;  /* 0x0000000809097c12 */ /* 0x000fe2000f8e3cff */
[----:B------:R-:W-:Y:S07]  /*4100*/  @P1 BRA `(.L_x_84) ;  /* 0xfffffff800881947 */ /* 0x000fee000383ffff */
[----:B------:R-:W1:Y:S01]  /*4110*/  S2UR UR6, SR_CgaCtaId ;  /* 0x00000000000679c3 */ /* 0x000e620000008800 */
[----:B------:R-:W-:Y:S01]  /*4120*/  ELECT P0, URZ, PT ;  /* 0x0000000000ff782f */ /* 0x000fe20003800000 */
[----:B------:R-:W-:Y:S01]  /*4130*/  HFMA2 R0, -RZ, RZ, 0, 5.9604644775390625e-08 ;  /* 0x00000001ff007431 */ /* 0x000fe200000001ff */
[----:B------:R-:W-:-:S05]  /*4140*/  UMOV UR8, 0x40 ;  /* 0x0000004000087882 */ /* 0x000fca0000000000 */
[----:B------:R-:W-:Y:S01]  /*4150*/  UVIRTCOUNT.DEALLOC.SMPOOL 0x80 ;  /* 0x000000800000784c */ /* 0x000fe20000000000 */
[----:B------:R-:W-:Y:S02]  /*4160*/  UISETP.NE.AND UP0, UPT, UR5, URZ, UPT ;  /* 0x000000ff0500728c */ /* 0x000fe4000bf05270 */
[----:B-1----:R-:W-:-:S09]  /*4170*/  ULEA UR6, UR6, UR8, 0x18 ;  /* 0x0000000806067291 */ /* 0x002fd2000f8ec0ff */
[----:B------:R1:W-:Y:S01]  /*4180*/  @P0 STS.U8 [UR6+0x1c], R0 ;  /* 0x00001c00ff000988 */ /* 0x0003e20008000006 */
[----:B------:R-:W-:Y:S05]  /*4190*/  BRA.U UP0, `(.L_x_85) ;  /* 0x0000000100a07547 */ /* 0x000fea000b800000 */
[----:B------:R-:W-:Y:S01]  /*41a0*/  UIADD3 UR5, UPT, UPT, UR7, 0x160, URZ ;  /* 0x0000016007057890 */ /* 0x000fe2000fffe0ff */
[----:B------:R-:W-:-:S03]  /*41b0*/  SHF.L.U32 R3, R9, 0x1f, RZ ;  /* 0x0000001f09037819 */ /* 0x000fc600000006ff */
[----:B------:R-:W-:-:S09]  /*41c0*/  ULEA UR8, UR19, UR5, 0x3 ;  /* 0x0000000513087291 */ /* 0x000fd2000f8e18ff */
[----:B------:R-:W2:Y:S02]  /*41d0*/  SYNCS.PHASECHK.TRANS64.TRYWAIT P0, [UR8], R3 ;  /* 0x00000003ff0075a7 */ /* 0x000ea40008001108 */
[----:B--2---:R-:W-:Y:S05]  /*41e0*/  @!P0 BRA `(.L_x_86) ;  /* 0x00000054008c8947 */ /* 0x004fea0003800000 */
.L_x_201:
[----:B----4-:R-:W-:-:S04]  /*41f0*/  UIADD3 UR9, UPT, UPT, UR19, 0x1, URZ ;  /* 0x0000000113097890 */ /* 0x010fc8000fffe0ff */
        /* <DEDUP_REMOVED lines=8> */
.L_x_203:
        /* <DEDUP_REMOVED lines=9> */
.L_x_205:
[----:B------:R-:W-:-:S04]  /*4310*/  UIADD3 UR9, UPT, UPT, UR9, 0x1, URZ ;  /* 0x0000000109097890 */ /* 0x000fc8000fffe0ff */
[----:B------:R-:W-:-:S04]  /*4320*/  UISETP.NE.AND UP1, UPT, UR9, 0x4, UPT ;  /* 0x000000040900788c */ /* 0x000fc8000bf25270 */
[----:B------:R-:W-:Y:S02]  /*4330*/  USEL UR8, URZ, 0x1, UP1 ;  /* 0x00000001ff087887 */ /* 0x000fe40008800000 */
[----:B------:R-:W-:-:S04]  /*4340*/  USEL UR9, UR9, URZ, UP1 ;  /* 0x000000ff09097287 */ /* 0x000fc80008800000 */
[----:B------:R-:W-:Y:S01]  /*4350*/  ULEA UR9, UR9, UR5, 0x3 ;  /* 0x0000000509097291 */ /* 0x000fe2000f8e18ff */
[----:B-1----:R-:W-:-:S04]  /*4360*/  LOP3.LUT R3, R2, UR8, RZ, 0x3c, !PT ;  /* 0x0000000802037c12 */ /* 0x002fc8000f8e3cff */
[----:B------:R-:W-:Y:S01]  /*4370*/  SHF.L.U32 R3, R3, 0x1f, RZ ;  /* 0x0000001f03037819 */ /* 0x000fe200000006ff */
[----:B------:R-:W-:-:S04]  /*4380*/  IMAD.U32 R0, RZ, RZ, UR9 ;  /* 0x00000009ff007e24 */ /* 0x000fc8000f8e00ff */
[----:B------:R1:W2:Y:S03]  /*4390*/  SYNCS.PHASECHK.TRANS64.TRYWAIT P0, [R0+URZ], R3 ;  /* 0x00000003000075a7 */ /* 0x0002a600080011ff */
[----:B--2---:R-:W-:Y:S05]  /*43a0*/  @!P0 NANOSLEEP.SYNCS 0x989680 ;  /* 0x009896800000895d */ /* 0x004fea0003900000 */
[----:B------:R-:W2:Y:S02]  /*43b0*/  @!P0 SYNCS.PHASECHK.TRANS64 P0, [R0+URZ], R3 ;  /* 0x00000003000085a7 */ /* 0x000ea400080010ff */
[----:B--2---:R-:W-:Y:S05]  /*43c0*/  @P0 BRA `(.L_x_89) ;  /* 0x0000000000200947 */ /* 0x004fea0003800000 */
.L_x_90:
[----:B--2---:R2:W4:Y:S02]  /*43d0*/  SYNCS.PHASECHK.TRANS64.TRYWAIT P0, [R0+URZ], R3 ;  /* 0x00000003000075a7 */ /* 0x00452400080011ff */
[----:B----4-:R-:W-:Y:S05]  /*43e0*/  @!P0 NANOSLEEP.SYNCS 0x989680 ;  /* 0x009896800000895d */ /* 0x010fea0003900000 */
[----:B------:R-:W4:Y:S02]  /*43f0*/  @!P0 SYNCS.PHASECHK.TRANS64 P0, [R0+URZ], R3 ;  /* 0x00000003000085a7 */ /* 0x000f2400080010ff */
[----:B----4-:R-:W-:Y:S05]  /*4400*/  @!P0 BRA `(.L_x_90) ;  /* 0xfffffffc00f08947 */ /* 0x010fea000383ffff */
[----:B------:R-:W-:Y:S05]  /*4410*/  BRA `(.L_x_89) ;  /* 0x00000000000c7947 */ /* 0x000fea0003800000 */
.L_x_85:
[----:B------:R-:W-:-:S04]  /*4420*/  UIADD3 UR5, UPT, UPT, UR7, 0x1a0, URZ ;  /* 0x000001a007057890 */ /* 0x000fc8000fffe0ff */
[----:B------:R-:W-:-:S09]  /*4430*/  UPRMT UR5, UR4, 0x654, UR5 ;  /* 0x0000065404057896 */ /* 0x000fd20008000005 */
[----:B------:R-:W-:Y:S03]  /*4440*/  SYNCS.ARRIVE.TRANS64.RED.A1T0 RZ, [UR5], RZ ;  /* 0x000000ffffff79a7 */ /* 0x000fe60008100405 */
.L_x_89:
[----:B-12---:R-:W-:Y:S01]  /*4450*/  SHF.L.U32 R3, RZ, 0x1f, RZ ;  /* 0x0000001fff037819 */ /* 0x006fe200000006ff */
[----:B------:R-:W-:Y:S01]  /*4460*/  UIADD3 UR5, UPT, UPT, UR7, 0x1a0, URZ ;  /* 0x000001a007057890 */ /* 0x000fe2000fffe0ff */
[----:B------:R-:W-:Y:S02]  /*4470*/  PLOP3.LUT P0, PT, PT, PT, UP0, 0x80, 0x8 ;  /* 0x000000000008781c */ /* 0x000fe40003f0f008 */
[----:B------:R-:W1:Y:S02]  /*4480*/  SYNCS.PHASECHK.TRANS64.TRYWAIT P1, [UR7+0x1a0], R3 ;  /* 0x0001a003ff0075a7 */ /* 0x000e640008021107 */
[----:B-1----:R-:W-:Y:S09]  /*4490*/  @!P1 BRA `(.L_x_91) ;  /* 0x0000005400289947 */ /* 0x002ff20003800000 */
.L_x_207:
[----:B------:R-:W-:Y:S01]  /*44a0*/  @!UP0 UPRMT UR5, UR4, 0x654, UR5 ;  /* 0x0000065404058896 */ /* 0x000fe20008000005 */
[----:B------:R-:W-:Y:S02]  /*44b0*/  UMOV UR8, 0xffff ;  /* 0x0000ffff00087882 */ /* 0x000fe40000000000 */
[----:B------:R-:W-:-:S06]  /*44c0*/  UMOV UR4, 0x1 ;  /* 0x0000000100047882 */ /* 0x000fcc0000000000 */
[----:B------:R-:W-:Y:S01]  /*44d0*/  @!P0 SYNCS.ARRIVE.TRANS64.RED.A1T0 RZ, [UR5], RZ ;  /* 0x000000ffffff89a7 */ /* 0x000fe20008100405 */
[----:B------:R-:W-:Y:S01]  /*44e0*/  NOP ;  /* 0x0000000000007918 */ /* 0x000fe20000000000 */
[----:B-1----:R-:W1:Y:S01]  /*44f0*/  LDS R0, [UR6+0x14] ;  /* 0x00001406ff007984 */ /* 0x002e620008000800 */
[----:B------:R-:W-:-:S04]  /*4500*/  ULOP3.LUT UR5, UR21, 0xffff, URZ, 0xc0, !UPT ;  /* 0x0000ffff15057892 */ /* 0x000fc8000f8ec0ff */
[----:B------:R-:W-:-:S04]  /*4510*/  USHF.R.U32.HI UR5, URZ, 0x5, UR5 ;  /* 0x00000005ff057899 */ /* 0x000fc80008011605 */
[----:B------:R-:W-:Y:S02]  /*4520*/  USHF.L.U32 UR8, UR8, UR5, URZ ;  /* 0x0000000508087299 */ /* 0x000fe400080006ff */
[----:B------:R-:W-:-:S04]  /*4530*/  USHF.L.U32 UR4, UR4, UR5, URZ ;  /* 0x0000000504047299 */ /* 0x000fc800080006ff */
[----:B-1----:R-:W-:-:S04]  /*4540*/  LOP3.LUT R0, R0, UR8, RZ, 0xc0, !PT ;  /* 0x0000000800007c12 */ /* 0x002fc8000f8ec0ff */
[----:B------:R-:W-:-:S13]  /*4550*/  ISETP.NE.AND P0, PT, R0, UR8, PT ;  /* 0x0000000800007c0c */ /* 0x000fda000bf05270 */
[----:B------:R-:W-:Y:S05]  /*4560*/  @P0 BRA `(.L_x_92) ;  /* 0x0000000000580947 */ /* 0x000fea0003800000 */
[----:B------:R-:W1:Y:S02]  /*4570*/  LDS R0, [UR6+0x18] ;  /* 0x00001806ff007984 */ /* 0x000e640008000800 */
[----:B-1----:R-:W-:-:S04]  /*4580*/  LOP3.LUT R0, R0, UR4, RZ, 0xc0, !PT ;  /* 0x0000000400007c12 */ /* 0x002fc8000f8ec0ff */
[----:B------:R-:W-:-:S13]  /*4590*/  ISETP.NE.AND P0, PT, R0, UR4, PT ;  /* 0x0000000400007c0c */ /* 0x000fda000bf05270 */
[----:B------:R-:W-:Y:S05]  /*45a0*/  @P0 BRA `(.L_x_93) ;  /* 0x00000000003c0947 */ /* 0x000fea0003800000 */
[----:B------:R-:W1:Y:S01]  /*45b0*/  S2R R2, SR_LANEID ;  /* 0x0000000000027919 */ /* 0x000e620000000000 */
[----:B------:R-:W-:Y:S01]  /*45c0*/  ULOP3.LUT UR8, URZ, UR8, URZ, 0x33, !UPT ;  /* 0x00000008ff087292 */ /* 0x000fe2000f8e33ff */
[----:B------:R-:W-:Y:S01]  /*45d0*/  LOP3.LUT R4, RZ, UR4, RZ, 0x33, !PT ;  /* 0x00000004ff047c12 */ /* 0x000fe2000f8e33ff */
[----:B------:R-:W-:Y:S02]  /*45e0*/  VOTEU.ANY UR7, UPT, PT ;  /* 0x0000000000077886 */ /* 0x000fe400038e0100 */
[----:B------:R-:W-:Y:S01]  /*45f0*/  UFLO.U32 UR7, UR7 ;  /* 0x00000007000772bd */ /* 0x000fe200080e0000 */
[----:B------:R-:W2:Y:S01]  /*4600*/  REDUX UR4, R4 ;  /* 0x00000000040473c4 */ /* 0x000ea20000000000 */
[----:B------:R-:W-:-:S06]  /*4610*/  IMAD.U32 R0, RZ, RZ, UR8 ;  /* 0x00000008ff007e24 */ /* 0x000fcc000f8e00ff */
[----:B------:R1:W-:Y:S01]  /*4620*/  UTCATOMSWS.AND URZ, UR8 ;  /* 0x0000000800ff79e3 */ /* 0x0003e20008000000 */
[----:B------:R-:W3:Y:S01]  /*4630*/  REDUX UR5, R0 ;  /* 0x00000000000573c4 */ /* 0x000ee20000000000 */
[----:B-1----:R-:W-:Y:S01]  /*4640*/  ISETP.EQ.U32.AND P0, PT, R2, UR7, PT ;  /* 0x0000000702007c0c */ /* 0x002fe2000bf02070 */
[----:B--2---:R-:W-:Y:S01]  /*4650*/  IMAD.U32 R2, RZ, RZ, UR4 ;  /* 0x00000004ff027e24 */ /* 0x004fe2000f8e00ff */
[----:B---3--:R-:W-:-:S11]  /*4660*/  MOV R3, UR5 ;  /* 0x0000000500037c02 */ /* 0x008fd60008000f00 */
[----:B------:R1:W-:Y:S04]  /*4670*/  @P0 ATOMS.AND RZ, [UR6+0x14], R3 ;  /* 0x00001403ffff098c */ /* 0x0003e8000a800006 */
[----:B------:R1:W-:Y:S01]  /*4680*/  @P0 ATOMS.AND RZ, [UR6+0x18], R2 ;  /* 0x00001802ffff098c */ /* 0x0003e2000a800006 */
[----:B------:R-:W-:Y:S05]  /*4690*/  BRA `(.L_x_94) ;  /* 0x0000000000147947 */ /* 0x000fea0003800000 */
.L_x_93:
[----:B------:R-:W-:Y:S02]  /*46a0*/  MOV R2, 0x46c0 ;  /* 0x000046c000027802 */ /* 0x000fe40000000f00 */
[----:B---345:R-:W-:Y:S05]  /*46b0*/  CALL.REL.NOINC `($__internal_0_$__cuda_sm10x_tcgen05_guardrail_trap_col_being_dealloced_not_returned_by_alloc) ;  /* 0x0000005800087944 */ /* 0x038fea0003c00000 */
[----:B------:R-:W-:Y:S05]  /*46c0*/  BRA `(.L_x_94) ;  /* 0x0000000000087947 */ /* 0x000fea0003800000 */
.L_x_92:
[----:B------:R-:W-:Y:S02]  /*46d0*/  MOV R2, 0x46f0 ;  /* 0x000046f000027802 */ /* 0x000fe40000000f00 */
[----:B---345:R-:W-:Y:S05]  /*46e0*/  CALL.REL.NOINC `($__internal_2_$__cuda_sm10x_tcgen05_guardrail_trap_unallocated_columns_being_dealloced) ;  /* 0x0000005800147944 */ /* 0x038fea0003c00000 */
.L_x_94:
[----:B------:R-:W-:Y:S01]  /*46f0*/  NOP ;  /* 0x0000000000007918 */ /* 0x000fe20000000000 */
[----:B----4-:R-:W-:Y:S05]  /*4700*/  EXIT ;  /* 0x000000000000794d */ /* 0x010fea0003800000 */
.L_x_65:
[----:B------:R-:W-:-:S09]  /*4710*/  UISETP.NE.OR UP5, UPT, UR10, 0x3, UP5 ;  /* 0x000000030a00788c */ /* 0x000fd2000afa5670 */
[----:B------:R-:W-:Y:S05]  /*4720*/  BRA.U UP5, `(.L_x_95) ;  /* 0x0000001105787547 */ /* 0x000fea000b800000 */
[----:B------:R-:W1:Y:S01]  /*4730*/  LDC R0, c[0x0][0xb30] ;  /* 0x0002cc00ff007b82 */ /* 0x000e620000000800 */
[----:B------:R-:W2:Y:S01]  /*4740*/  LDCU.64 UR8, c[0x0][0x888] ;  /* 0x00011100ff0877ac */ /* 0x000ea20008000a00 */
[----:B------:R-:W-:Y:S02]  /*4750*/  HFMA2 R25, -RZ, RZ, 0, 0 ;  /* 0x00000000ff197431 */ /* 0x000fe400000001ff */
[----:B-----5:R-:W-:Y:S01]  /*4760*/  IMAD.MOV.U32 R32, RZ, RZ, 0x1 ;  /* 0x00000001ff207424 */ /* 0x020fe200078e00ff */
[----:B------:R-:W-:Y:S01]  /*4770*/  MOV R23, 0x1000 ;  /* 0x0000100000177802 */ /* 0x000fe20000000f00 */
[----:B------:R-:W3:Y:S01]  /*4780*/  LDCU.64 UR4, c[0x0][0x890] ;  /* 0x00011200ff0477ac */ /* 0x000ee20008000a00 */
[----:B------:R-:W-:Y:S01]  /*4790*/  IMAD.MOV.U32 R27, RZ, RZ, RZ ;  /* 0x000000ffff1b7224 */ /* 0x000fe200078e00ff */
[----:B------:R-:W4:Y:S01]  /*47a0*/  LDC R19, c[0x0][0x370] ;  /* 0x0000dc00ff137b82 */ /* 0x000f220000000800 */
[----:B------:R-:W-:Y:S01]  /*47b0*/  UMOV UR7, 0x400 ;  /* 0x0000040000077882 */ /* 0x000fe20000000000 */
[----:B------:R-:W-:-:S02]  /*47c0*/  UPLOP3.LUT UP1, UPT, UPT, UPT, UPT, 0x40, 0x4 ;  /* 0x000000000004789c */ /* 0x000fc40003f2e870 */
[----:B------:R-:W-:-:S04]  /*47d0*/  ULEA UR7, UR37, UR7, 0x18 ;  /* 0x0000000725077291 */ /* 0x000fc8000f8ec0ff */
[----:B------:R-:W4:Y:S01]  /*47e0*/  LDC R2, c[0x0][0xb0c] ;  /* 0x0002c300ff027b82 */ /* 0x000f220000000800 */
[----:B------:R-:W-:Y:S02]  /*47f0*/  UIADD3 UR13, UPT, UPT, UR7, 0xe8, URZ ;  /* 0x000000e8070d7890 */ /* 0x000fe4000fffe0ff */
[----:B--2---:R-:W-:Y:S02]  /*4800*/  UISETP.NE.U32.AND UP3, UPT, UR8, URZ, UPT ;  /* 0x000000ff0800728c */ /* 0x004fe4000bf65070 */
[----:B------:R-:W-:Y:S02]  /*4810*/  UIADD3 UR41, UPT, UPT, UR7, 0xd0, URZ ;  /* 0x000000d007297890 */ /* 0x000fe4000fffe0ff */
[----:B---3--:R-:W-:Y:S01]  /*4820*/  UISETP.NE.U32.AND UP4, UPT, UR4, URZ, UPT ;  /* 0x000000ff0400728c */ /* 0x008fe2000bf85070 */
[----:B------:R-:W2:Y:S01]  /*4830*/  LDC R18, c[0x0][0xb20] ;  /* 0x0002c800ff127b82 */ /* 0x000ea20000000800 */
[----:B-1----:R-:W-:Y:S01]  /*4840*/  ISETP.NE.AND P1, PT, R0, 0x1, PT ;  /* 0x000000010000780c */ /* 0x002fe20003f25270 */
[----:B------:R-:W-:-:S02]  /*4850*/  UISETP.NE.AND.EX UP3, UPT, UR9, URZ, UPT, UP3 ;  /* 0x000000ff0900728c */ /* 0x000fc4000bf65330 */
[----:B------:R-:W-:Y:S02]  /*4860*/  UIADD3 UR33, UPT, UPT, UR7, 0xd8, URZ ;  /* 0x000000d807217890 */ /* 0x000fe4000fffe0ff */
[----:B------:R-:W-:Y:S02]  /*4870*/  UIADD3 UR25, UPT, UPT, UR7, 0xe0, URZ ;  /* 0x000000e007197890 */ /* 0x000fe4000fffe0ff */
[----:B------:R-:W1:Y:S01]  /*4880*/  LDC.64 R36, c[0x0][0x348] ;  /* 0x0000d200ff247b82 */ /* 0x000e620000000a00 */
[----:B------:R-:W-:Y:S02]  /*4890*/  UPRMT UR13, UR37, 0x654, UR13 ;  /* 0x00000654250d7896 */ /* 0x000fe4000800000d */
[----:B------:R-:W-:-:S05]  /*48a0*/  UISETP.NE.AND.EX UP4, UPT, UR5, URZ, UPT, UP4 ;  /* 0x000000ff0500728c */ /* 0x000fca000bf85340 */
[----:B------:R-:W3:Y:S08]  /*48b0*/  LDC.64 R16, c[0x0][0xb10] ;  /* 0x0002c400ff107b82 */ /* 0x000ef00000000a00 */
[----:B------:R-:W1:Y:S08]  /*48c0*/  LDC.64 R6, c[0x0][0xb18] ;  /* 0x0002c600ff067b82 */ /* 0x000e700000000a00 */
[----:B------:R-:W1:Y:S08]  /*48d0*/  LDC.64 R4, c[0x0][0xb28] ;  /* 0x0002ca00ff047b82 */ /* 0x000e700000000a00 */
[----:B--2-4-:R-:W1:Y:S02]  /*48e0*/  LDC R22, c[0x0][0x374] ;  /* 0x0000dd00ff167b82 */ /* 0x014e640000000800 */
.L_x_106:
[----:B------:R-:W-:Y:S02]  /*48f0*/  LEA R0, R27, UR7, 0x3 ;  /* 0x000000071b007c11 */ /* 0x000fe4000f8e18ff */
[----:B------:R-:W-:Y:S02]  /*4900*/  SHF.L.U32 R3, R25, 0x1f, RZ ;  /* 0x0000001f19037819 */ /* 0x000fe400000006ff */
[----:B------:R-:W-:Y:S02]  /*4910*/  LEA R28, R27, UR7, 0x4 ;  /* 0x000000071b1c7c11 */ /* 0x000fe4000f8e20ff */
[----:B--2---:R-:W2:Y:S02]  /*4920*/  SYNCS.PHASECHK.TRANS64.TRYWAIT P0, [R0+URZ+0x120], R3 ;  /* 0x00012003000075a7 */ /* 0x004ea400080011ff */
[----:B--2---:R-:W-:Y:S05]  /*4930*/  @!P0 BRA `(.L_x_96) ;  /* 0x0000005000188947 */ /* 0x004fea0003800000 */
.L_x_208:
[----:B------:R-:W-:Y:S01]  /*4940*/  ISETP.GE.AND P0, PT, R26, 0x1, PT ;  /* 0x000000011a00780c */ /* 0x000fe20003f06270 */
[----:B------:R-:W4:Y:S01]  /*4950*/  LDS.128 R28, [R28+0x1b0] ;  /* 0x0001b0001c1c7984 */ /* 0x000f220000000c00 */
[----:B--2---:R-:W-:Y:S01]  /*4960*/  VIADD R0, R0, 0x130 ;  /* 0x0000013000007836 */ /* 0x004fe20000000000 */
[----:B------:R-:W-:Y:S01]  /*4970*/  @!PT LDS RZ, [RZ] ;  /* 0x00000000fffff984 */ /* 0x000fe20000000800 */
[----:B------:R-:W-:Y:S01]  /*4980*/  @!PT LDS RZ, [RZ] ;  /* 0x00000000fffff984 */ /* 0x000fe20000000800 */
[----:B------:R-:W-:Y:S01]  /*4990*/  @!PT LDS RZ, [RZ] ;  /* 0x00000000fffff984 */ /* 0x000fe20000000800 */
[----:B------:R-:W-:Y:S01]  /*49a0*/  @!PT LDS RZ, [RZ] ;  /* 0x00000000fffff984 */ /* 0x000fe20000000800 */
[----:B------:R2:W-:Y:S06]  /*49b0*/  MEMBAR.ALL.CTA ;  /* 0x0000000000007992 */ /* 0x0005ec0000008000 */
[----:B--2---:R-:W2:Y:S01]  /*49c0*/  FENCE.VIEW.ASYNC.S ;  /* 0x00000000000073c6 */ /* 0x004ea20000000000 */
[----:B------:R-:W-:Y:S04]  /*49d0*/  PRMT R0, RZ, 0x654, R0 ;  /* 0x00000654ff007816 */ /* 0x000fe80000000000 */
[----:B--2---:R2:W-:Y:S01]  /*49e0*/  SYNCS.ARRIVE.TRANS64.RED.A1T0 RZ, [R0+URZ], RZ ;  /* 0x000000ff00ff79a7 */ /* 0x0045e200081004ff */
[----:B----4-:R-:W-:Y:S11]  /*49f0*/  LOP3.LUT P3, RZ, R30, 0x1, RZ, 0xc0, !PT ;  /* 0x000000011eff7812 */ /* 0x010ff6000786c0ff */
[----:B------:R-:W-:Y:S02]  /*4a00*/  @!UPT UIADD3 URZ, UPT, UPT, URZ, URZ, URZ ;  /* 0x000000fffffff290 */ /* 0x000fe4000fffe0ff */
[----:B------:R-:W-:Y:S02]  /*4a10*/  @P3 MOV R13, R28 ;  /* 0x0000001c000d3202 */ /* 0x000fe40000000f00 */
[----:B------:R-:W-:Y:S01]  /*4a20*/  @P3 LOP3.LUT R8, R29, 0xffff, RZ, 0xc0, !PT ;  /* 0x0000ffff1d083812 */ /* 0x000fe200078ec0ff */
[----:B--2---:R-:W-:Y:S06]  /*4a30*/  @!P0 BRA `(.L_x_97) ;  /* 0x0000000000a48947 */ /* 0x004fec0003800000 */
[----:B-1----:R-:W-:Y:S01]  /*4a40*/  IMAD.HI.U32 R33, R22, R7, RZ ;  /* 0x0000000716217227 */ /* 0x002fe200078e00ff */
[----:B------:R-:W-:Y:S02]  /*4a50*/  ISETP.NE.AND P0, PT, R6, 0x1, PT ;  /* 0x000000010600780c */ /* 0x000fe40003f05270 */
[----:B------:R-:W-:Y:S01]  /*4a60*/  ISETP.NE.AND P2, PT, R26, 0x1, PT ;  /* 0x000000011a00780c */ /* 0x000fe20003f45270 */
[----:B---3--:R-:W-:Y:S01]  /*4a70*/  IMAD.HI.U32 R34, R19, R16, RZ ;  /* 0x0000001013227227 */ /* 0x008fe200078e00ff */
[----:B------:R-:W-:Y:S02]  /*4a80*/  SHF.R.U32.HI R33, RZ, R18, R33 ;  /* 0x00000012ff217219 */ /* 0x000fe40000011621 */
[----:B------:R-:W-:Y:S01]  /*4a90*/  ISETP.NE.AND P4, PT, R2, 0x1, PT ;  /* 0x000000010200780c */ /* 0x000fe20003f85270 */
[----:B------:R-:W-:Y:S01]  /*4aa0*/  IMAD.HI.U32 R38, R13, R16, RZ ;  /* 0x000000100d267227 */ /* 0x000fe200078e00ff */
[----:B------:R-:W-:Y:S02]  /*4ab0*/  SHF.R.U32.HI R34, RZ, R17, R34 ;  /* 0x00000011ff227219 */ /* 0x000fe40000011622 */
[----:B------:R-:W-:Y:S01]  /*4ac0*/  SEL R3, R22, R33, !P0 ;  /* 0x0000002116037207 */ /* 0x000fe20004000000 */
[C---:B------:R-:W-:Y:S01]  /*4ad0*/  IMAD.HI.U32 R33, R8.reuse, R7, RZ ;  /* 0x0000000708217227 */ /* 0x040fe200078e00ff */
[----:B------:R-:W-:Y:S02]  /*4ae0*/  SEL R11, R19, R34, !P4 ;  /* 0x00000022130b7207 */ /* 0x000fe40006000000 */
[----:B------:R-:W-:Y:S01]  /*4af0*/  SHF.R.U32.HI R38, RZ, R17, R38 ;  /* 0x00000011ff267219 */ /* 0x000fe20000011626 */
[----:B------:R-:W-:Y:S01]  /*4b00*/  IMAD.HI.U32 R40, R3, R4, RZ ;  /* 0x0000000403287227 */ /* 0x000fe200078e00ff */
[----:B------:R-:W-:Y:S03]  /*4b10*/  SHF.R.U32.HI R33, RZ, R18, R33 ;  /* 0x00000012ff217219 */ /* 0x000fe60000011621 */
[----:B------:R-:W-:Y:S01]  /*4b20*/  IMAD.HI.U32 R34, R11, R4, RZ ;  /* 0x000000040b227227 */ /* 0x000fe200078e00ff */
[----:B------:R-:W-:Y:S02]  /*4b30*/  @P2 SHF.R.U32.HI R3, RZ, R5, R40 ;  /* 0x00000005ff032219 */ /* 0x000fe40000011628 */
[----:B------:R-:W-:Y:S02]  /*4b40*/  SEL R9, R8, R33, !P0 ;  /* 0x0000002108097207 */ /* 0x000fe40004000000 */
[----:B------:R-:W-:Y:S01]  /*4b50*/  @P2 SHF.R.U32.HI R11, RZ, R5, R34 ;  /* 0x00000005ff0b2219 */ /* 0x000fe20000011622 */
[C---:B------:R-:W-:Y:S01]  /*4b60*/  IMAD R10, R26.reuse, R3, RZ ;  /* 0x000000031a0a7224 */ /* 0x040fe200078e02ff */
[----:B------:R-:W-:Y:S01]  /*4b70*/  SEL R3, R13, R38, !P4 ;  /* 0x000000260d037207 */ /* 0x000fe20006000000 */
[C---:B------:R-:W-:Y:S03]  /*4b80*/  IMAD.HI.U32 R14, R9.reuse, R4, RZ ;  /* 0x00000004090e7227 */ /* 0x040fe600078e00ff */
[----:B------:R-:W-:Y:S01]  /*4b90*/  ISETP.GE.AND P0, PT, R9, R10, PT ;  /* 0x0000000a0900720c */ /* 0x000fe20003f06270 */
[C---:B------:R-:W-:Y:S01]  /*4ba0*/  IMAD R12, R26.reuse, R11, RZ ;  /* 0x0000000b1a0c7224 */ /* 0x040fe200078e02ff */
[-C--:B------:R-:W-:Y:S04]  /*4bb0*/  SHF.R.U32.HI R14, RZ, R5.reuse, R14 ;  /* 0x00000005ff0e7219 */ /* 0x080fe8000001160e */
[----:B------:R-:W-:Y:S02]  /*4bc0*/  ISETP.GE.OR P0, PT, R3, R12, P0 ;  /* 0x0000000c0300720c */ /* 0x000fe40000706670 */
[----:B------:R-:W-:Y:S05]  /*4bd0*/  SEL R15, R9, R14, !P2 ;  /* 0x0000000e090f7207 */ /* 0x000fea0005000000 */
[----:B------:R-:W-:Y:S04]  /*4be0*/  IMAD.MOV R14, RZ, RZ, -R15 ;  /* 0x000000ffff0e7224 */ /* 0x000fe800078e0a0f */
[----:B------:R-:W-:Y:S02]  /*4bf0*/  IMAD R14, R26, R14, R9 ;  /* 0x0000000e1a0e7224 */ /* 0x000fe400078e0209 */
[C---:B------:R-:W-:Y:S05]  /*4c00*/  @!P0 IMAD.HI.U32 R10, R3.reuse, R4, RZ ;  /* 0x00000004030a8227 */ /* 0x040fea00078e00ff */
[----:B------:R-:W-:Y:S04]  /*4c10*/  @!P0 SHF.R.U32.HI R10, RZ, R5, R10 ;  /* 0x00000005ff0a8219 */ /* 0x000fe8000001160a */
[----:B------:R-:W-:Y:S01]  /*4c20*/  @!P0 SEL R0, R3, R10, !P2 ;  /* 0x0000000a03008207 */ /* 0x000fe20005000000 */
[----:B------:R-:W-:Y:S03]  /*4c30*/  IMAD.MOV R10, RZ, RZ, -R3 ;  /* 0x000000ffff0a7224 */ /* 0x000fe600078e0a03 */
[----:B------:R-:W-:Y:S01]  /*4c40*/  @!P0 IADD3 R15, PT, PT, R15, -R0, RZ ;  /* 0x800000000f0f8210 */ /* 0x000fe20007ffe0ff */
[----:B------:R-:W-:Y:S01]  /*4c50*/  @!P0 IMAD R0, R11, R14, R0 ;  /* 0x0000000e0b008224 */ /* 0x000fe200078e0200 */
[----:B------:R-:W-:Y:S01]  /*4c60*/  IADD3 R11, PT, PT, -R9, RZ, RZ ;  /* 0x000000ff090b7210 */ /* 0x000fe20007ffe1ff */
[----:B------:R-:W-:Y:S02]  /*4c70*/  IMAD R13, R2, R10, R13 ;  /* 0x0000000a020d7224 */ /* 0x000fe400078e020d */
[----:B------:R-:W-:Y:S02]  /*4c80*/  @!P0 IMAD R9, R15, R26, R3 ;  /* 0x0000001a0f098224 */ /* 0x000fe400078e0203 */
[----:B------:R-:W-:Y:S02]  /*4c90*/  @!P0 IMAD.MOV.U32 R3, RZ, RZ, R0 ;  /* 0x000000ffff038224 */ /* 0x000fe400078e0000 */
[----:B------:R-:W-:Y:S02]  /*4ca0*/  IMAD R8, R6, R11, R8 ;  /* 0x0000000b06087224 */ /* 0x000fe400078e0208 */
[----:B------:R-:W-:Y:S02]  /*4cb0*/  IMAD R13, R3, R2, R13 ;  /* 0x00000002030d7224 */ /* 0x000fe400078e020d */
[----:B------:R-:W-:Y:S02]  /*4cc0*/  IMAD R8, R9, R6, R8 ;  /* 0x0000000609087224 */ /* 0x000fe400078e0208 */
.L_x_97:
[----:B------:R-:W-:Y:S05]  /*4cd0*/  BRA.U UP1, `(.L_x_98) ;  /* 0x0000000101107547 */ /* 0x000fea000b800000 */
[----:B------:R-:W-:Y:S04]  /*4ce0*/  MOV R0, UR6 ;  /* 0x0000000600007c02 */ /* 0x000fe80008000f00 */
[----:B------:R-:W-:Y:S04]  /*4cf0*/  SHF.L.U32 R3, R0, 0x1f, RZ ;  /* 0x0000001f00037819 */ /* 0x000fe800000006ff */
[----:B------:R-:W2:Y:S02]  /*4d00*/  SYNCS.PHASECHK.TRANS64.TRYWAIT P0, [UR7+0x118], R3 ;  /* 0x00011803ff0075a7 */ /* 0x000ea40008001107 */
[----:B--2---:R-:W-:Y:S05]  /*4d10*/  @!P0 BRA `(.L_x_99) ;  /* 0x0000004c00348947 */ /* 0x004fea0003800000 */
.L_x_98:
[----:B------:R-:W-:Y:S02]  /*4d20*/  R2UR UR42, R20 ;  /* 0x00000000142a72ca */ /* 0x000fe400000e0000 */
[----:B------:R-:W-:Y:S02]  /*4d30*/  R2UR UR43, R21 ;  /* 0x00000000152b72ca */ /* 0x000fe400000e0000 */
[----:B------:R-:W-:Y:S02]  /*4d40*/  ISETP.NE.U32.AND P2, PT, RZ, UR4, PT ;  /* 0x00000004ff007c0c */ /* 0x000fe4000bf45070 */
[----:B------:R-:W-:Y:S02]  /*4d50*/  SHF.L.U32 R12, R32, 0x1f, RZ ;  /* 0x0000001f200c7819 */ /* 0x000fe400000006ff */
[----:B------:R-:W-:Y:S05]  /*4d60*/  ISETP.NE.AND.EX P2, PT, RZ, UR5, PT, P2 ;  /* 0x00000005ff007c0c */ /* 0x000fea000bf45320 */
[----:B------:R-:W-:Y:S02]  /*4d70*/  USHF.L.U32 UR42, UR42, 0x7, URZ ;  /* 0x000000072a2a7899 */ /* 0x000fe400080006ff */
[----:B------:R-:W-:Y:S01]  /*4d80*/  USHF.L.U32 UR43, UR43, 0x6, URZ ;  /* 0x000000062b2b7899 */ /* 0x000fe200080006ff */
[----:B------:R-:W-:Y:S11]  /*4d90*/  BRA.U !UP4, `(.L_x_100) ;  /* 0x000000010c347547 */ /* 0x000ff6000b800000 */
[----:B------:R-:W-:Y:S01]  /*4da0*/  UPLOP3.LUT UP0, UPT, UPT, UPT, UP3, 0x80, 0x8 ;  /* 0x000000000008789c */ /* 0x000fe20003f0f030 */
[----:B--2---:R-:W-:Y:S02]  /*4db0*/  HFMA2 R0, -RZ, RZ, 0, 5.9604644775390625e-08 ;  /* 0x00000001ff007431 */ /* 0x004fe400000001ff */
[----:B------:R-:W-:Y:S03]  /*4dc0*/  IMAD.MOV.U32 R63, RZ, RZ, 0x1 ;  /* 0x00000001ff3f7424 */ /* 0x000fe600078e00ff */
[----:B------:R-:W-:Y:S05]  /*4dd0*/  PLOP3.LUT P0, PT, PT, PT, UP0, 0x80, 0x8 ;  /* 0x000000000008781c */ /* 0x000fea0003f0f008 */
[----:B------:R-:W2:Y:S01]  /*4de0*/  @UP0 LDCU.64 UR10, c[0x0][0x888] ;  /* 0x00011100ff0a07ac */ /* 0x000ea20008000a00 */
[----:B------:R-:W-:Y:S07]  /*4df0*/  @UP0 UIMAD UR8, UR36, UR4, URZ ;  /* 0x00000004240802a4 */ /* 0x000fee000f8e02ff */
[----:B------:R-:W-:Y:S01]  /*4e00*/  @!P0 PRMT R63, R0, 0x7610, R63 ;  /* 0x00007610003f8816 */ /* 0x000fe2000000003f */
[----:B--2---:R-:W-:Y:S03]  /*4e10*/  @UP0 UIMAD.WIDE UR10, UR8, 0x4, UR10 ;  /* 0x00000004080a08a5 */ /* 0x004fe6000f8e020a */
[----:B------:R-:W2:Y:S03]  /*4e20*/  @!UP0 LDCU UR8, c[0x0][0x880] ;  /* 0x00011000ff0887ac */ /* 0x000ea60008000800 */
[----:B------:R-:W-:Y:S01]  /*4e30*/  IMAD.U32 R10, RZ, RZ, UR10 ;  /* 0x0000000aff0a7e24 */ /* 0x000fe2000f8e00ff */
[----:B------:R-:W-:Y:S05]  /*4e40*/  MOV R11, UR11 ;  /* 0x0000000b000b7c02 */ /* 0x000fea0008000f00 */
[----:B------:R4:W5:Y:S02]  /*4e50*/  @P0 LDG.E R35, desc[UR46][R10.64] ;  /* 0x0000002e0a230981 */ /* 0x000964000c1e1900 */
[----:B--2-4-:R-:W-:Y:S07]  /*4e60*/  @!P0 IMAD.U32 R35, RZ, RZ, UR8 ;  /* 0x00000008ff238e24 */ /* 0x014fee000f8e00ff */
.L_x_100:
[----:B-----5:R-:W-:Y:S01]  /*4e70*/  @!P2 FSETP.EQ.AND P0, PT, R35, RZ, PT ;  /* 0x000000ff2300a20b */ /* 0x020fe20003f02000 */
[----:B------:R-:W-:Y:S01]  /*4e80*/  @!UPT UIADD3 URZ, UPT, UPT, URZ, URZ, URZ ;  /* 0x000000fffffff290 */ /* 0x000fe2000fffe0ff */
[----:B------:R-:W-:Y:S11]  /*4e90*/  @!P2 BRA `(.L_x_101) ;  /* 0x000000000014a947 */ /* 0x000ff60003800000 */
[----:B------:R-:W-:Y:S02]  /*4ea0*/  LOP3.LUT P2, RZ, R63, 0xff, RZ, 0xc0, !PT ;  /* 0x000000ff3fff7812 */ /* 0x000fe4000784c0ff */
[----:B------:R-:W-:Y:S04]  /*4eb0*/  PLOP3.LUT P0, PT, PT, PT, UP0, 0x80, 0x8 ;  /* 0x000000000008781c */ /* 0x000fe80003f0f008 */
[----:B------:R-:W-:Y:S07]  /*4ec0*/  PLOP3.LUT P0, PT, P0, PT, PT, 0x8, 0x80 ;  /* 0x000000000080781c */ /* 0x000fee000070e170 */
[----:B------:R-:W-:Y:S11]  /*4ed0*/  @P2 FSETP.EQ.AND P0, PT, R35, RZ, PT ;  /* 0x000000ff2300220b */ /* 0x000ff60003f02000 */
[----:B------:R-:W-:Y:S02]  /*4ee0*/  @!UPT UIADD3 URZ, UPT, UPT, URZ, URZ, URZ ;  /* 0x000000fffffff290 */ /* 0x000fe4000fffe0ff */
.L_x_101:
[----:B------:R-:W4:Y:S01]  /*4ef0*/  SYNCS.PHASECHK.TRANS64.TRYWAIT P2, [UR7+0xf0], R12 ;  /* 0x0000f00cff0075a7 */ /* 0x000f220008041107 */
[----:B------:R-:W-:Y:S04]  /*4f00*/  ELECT P4, URZ, PT ;  /* 0x0000000000ff782f */ /* 0x000fe80003880000 */
[----:B------:R-:W-:Y:S11]  /*4f10*/  PLOP3.LUT P4, PT, P0, P4, PT, 0xf2, 0x2f ;  /* 0x00000000002f781c */ /* 0x000ff60000789e72 */
[----:B------:R-:W-:Y:S02]  /*4f20*/  @!UPT UIADD3 URZ, UPT, UPT, URZ, URZ, URZ ;  /* 0x000000fffffff290 */ /* 0x000fe4000fffe0ff */
[----:B-1----:R-:W-:Y:S05]  /*4f30*/  @!P4 IADD3 R9, P0, PT, R36, 0x580, RZ ;  /* 0x000005802409c810 */ /* 0x002fea0007f1e0ff */
[----:B--2---:R-:W-:Y:S01]  /*4f40*/  @!P4 IMAD.X R0, RZ, RZ, R37, P0 ;  /* 0x000000ffff00c224 */ /* 0x004fe200000e0625 */
[----:B----4-:R-:W-:Y:S07]  /*4f50*/  @!P2 BRA `(.L_x_102) ;  /* 0x0000004800bca947 */ /* 0x010fee0003800000 */
.L_x_211:
[----:B------:R-:W-:Y:S01]  /*4f60*/  @!P4 R2UR UR9, R9 ;  /* 0x000000000909c2ca */ /* 0x000fe200000e0000 */
[----:B------:R-:W-:Y:S01]  /*4f70*/  VOTEU.ALL UP1, P4 ;  /* 0x0000000000ff7886 */ /* 0x000fe20002020000 */
[----:B------:R-:W-:Y:S01]  /*4f80*/  @!P4 R2UR UR8, R0 ;  /* 0x000000000008c2ca */ /* 0x000fe200000e0000 */
[----:B------:R-:W-:Y:S01]  /*4f90*/  VOTEU.ALL UP2, P4 ;  /* 0x0000000000ff7886 */ /* 0x000fe20002040000 */
[----:B------:R-:W-:Y:S01]  /*4fa0*/  UMOV UR16, 0x0 ;  /* 0x0000000000107882 */ /* 0x000fe20000000000 */
[----:B------:R-:W-:Y:S01]  /*4fb0*/  UMOV UR17, 0x10000000 ;  /* 0x1000000000117882 */ /* 0x000fe20000000000 */
[----:B------:R-:W-:Y:S01]  /*4fc0*/  @!UP1 UIADD3 UR40, UPT, UPT, UR7, 0x200, URZ ;  /* 0x0000020007289890 */ /* 0x000fe2000fffe0ff */
[----:B------:R-:W-:Y:S01]  /*4fd0*/  @!P4 IMAD.MOV.U32 R0, RZ, RZ, 0x1000 ;  /* 0x00001000ff00c424 */ /* 0x000fe200078e00ff */
[----:B------:R-:W-:Y:S01]  /*4fe0*/  UMOV UR44, UR36 ;  /* 0x00000024002c7c82 */ /* 0x000fe20008000000 */
[----:B------:R-:W-:Y:S01]  /*4ff0*/  @!UP1 UIADD3 UR10, UPT, UPT, UR42, 0x40, URZ ;  /* 0x000000402a0a9890 */ /* 0x000fe2000fffe0ff */
[----:B------:R-:W-:Y:S01]  /*5000*/  @!P4 IADD3 R9, P0, PT, R36, 0x580, RZ ;  /* 0x000005802409c810 */ /* 0x000fe20007f1e0ff */
[----:B------:R-:W-:Y:S01]  /*5010*/  UMOV UR11, UR43 ;  /* 0x0000002b000b7c82 */ /* 0x000fe20008000000 */
[----:B------:R-:W-:Y:S01]  /*5020*/  UMOV UR12, UR36 ;  /* 0x00000024000c7c82 */ /* 0x000fe20008000000 */
[----:B------:R-:W-:Y:S01]  /*5030*/  IMAD.U32 R10, RZ, RZ, UR9 ;  /* 0x00000009ff0a7e24 */ /* 0x000fe2000f8e00ff */
[----:B------:R-:W-:Y:S01]  /*5040*/  UMOV UR9, UR41 ;  /* 0x0000002900097c82 */ /* 0x000fe20008000000 */
[----:B------:R-:W-:Y:S01]  /*5050*/  IMAD.U32 R11, RZ, RZ, UR8 ;  /* 0x00000008ff0b7e24 */ /* 0x000fe2000f8e00ff */
[----:B------:R-:W-:Y:S02]  /*5060*/  @!UP1 UIADD3 UR8, UPT, UPT, UR7, 0xa00, URZ ;  /* 0x00000a0007089890 */ /* 0x000fe4000fffe0ff */
[----:B------:R-:W-:Y:S01]  /*5070*/  @!P4 R2UR UR18, R10 ;  /* 0x000000000a12c2ca */ /* 0x000fe200000e0000 */
[----:B------:R-:W-:Y:S01]  /*5080*/  VOTEU.ALL UP1, P4 ;  /* 0x0000000000ff7886 */ /* 0x000fe20002020000 */
[----:B------:R-:W-:Y:S01]  /*5090*/  @!P4 R2UR UR19, R11 ;  /* 0x000000000b13c2ca */ /* 0x000fe200000e0000 */
[----:B------:R-:W-:Y:S11]  /*50a0*/  UPRMT UR14, UR37, 0x654, UR41 ;  /* 0x00000654250e7896 */ /* 0x000ff60008000029 */
[----:B------:R-:W-:Y:S01]  /*50b0*/  @!UPT UIADD3 URZ, UPT, UPT, URZ, URZ, URZ ;  /* 0x000000fffffff290 */ /* 0x000fe2000fffe0ff */
[----:B------:R2:W-:Y:S01]  /*50c0*/  @!UP2 UTMALDG.3D [UR40], [UR18], desc[UR16] ;  /* 0x000010281200a5b4 */ /* 0x0005e20008011000 */
[----:B------:R2:W-:Y:S01]  /*50d0*/  @!UP1 UTMALDG.3D [UR8], [UR18], desc[UR16] ;  /* 0x00001008120095b4 */ /* 0x0005e20008011000 */
[----:B------:R4:W-:Y:S01]  /*50e0*/  @!P4 SYNCS.ARRIVE.TRANS64.RED.A0TR RZ, [UR7+0xd0], R0 ;  /* 0x0000d000ffffc9a7 */ /* 0x0009e20008300407 */
[----:B------:R-:W-:Y:S01]  /*50f0*/  SYNCS.ARRIVE.TRANS64.RED.A1T0 RZ, [UR14], RZ ;  /* 0x000000ffffff79a7 */ /* 0x000fe2000810040e */
[----:B----4-:R-:W-:Y:S01]  /*5100*/  @!P4 IMAD.X R0, RZ, RZ, R37, P0 ;  /* 0x000000ffff00c224 */ /* 0x010fe200000e0625 */
[----:B------:R-:W4:Y:S02]  /*5110*/  SYNCS.PHASECHK.TRANS64.TRYWAIT P2, [UR7+0xf8], R12 ;  /* 0x0000f80cff0075a7 */ /* 0x000f240008041107 */
[----:B--2-4-:R-:W-:Y:S05]  /*5120*/  @!P2 BRA `(.L_x_103) ;  /* 0x000000480060a947 */ /* 0x014fea0003800000 */
.L_x_213:
        /* <DEDUP_REMOVED lines=8> */
[----:B------:R-:W-:Y:S01]  /*51b0*/  @!UP1 UIADD3 UR32, UPT, UPT, UR7, 0x1200, URZ ;  /* 0x0000120007209890 */ /* 0x000fe2000fffe0ff */
[----:B------:R-:W-:Y:S01]  /*51c0*/  @!P4 IADD3 R21, P0, PT, R36, 0x580, RZ ;  /* 0x000005802415c810 */ /* 0x000fe20007f1e0ff */
[----:B------:R-:W-:Y:S01]  /*51d0*/  UMOV UR35, UR43 ;  /* 0x0000002b00237c82 */ /* 0x000fe20008000000 */
[----:B------:R-:W-:Y:S02]  /*51e0*/  @!UP1 UIADD3 UR10, UPT, UPT, UR42, 0x50, URZ ;  /* 0x000000502a0a9890 */ /* 0x000fe4000fffe0ff */
[----:B------:R-:W-:Y:S01]  /*51f0*/  IMAD.U32 R10, RZ, RZ, UR9 ;  /* 0x00000009ff0a7e24 */ /* 0x000fe2000f8e00ff */
[----:B------:R-:W-:Y:S01]  /*5200*/  UMOV UR9, UR33 ;  /* 0x0000002100097c82 */ /* 0x000fe20008000000 */
[----:B------:R-:W-:Y:S01]  /*5210*/  IMAD.U32 R11, RZ, RZ, UR8 ;  /* 0x00000008ff0b7e24 */ /* 0x000fe2000f8e00ff */
[----:B------:R-:W-:Y:S01]  /*5220*/  @!UP1 UIADD3 UR8, UPT, UPT, UR7, 0x1a00, URZ ;  /* 0x00001a0007089890 */ /* 0x000fe2000fffe0ff */
[----:B------:R-:W-:Y:S01]  /*5230*/  @!P4 IMAD.X R20, RZ, RZ, R37, P0 ;  /* 0x000000ffff14c224 */ /* 0x000fe200000e0625 */
[----:B------:R-:W-:Y:S01]  /*5240*/  @!P4 R2UR UR18, R10 ;  /* 0x000000000a12c2ca */ /* 0x000fe200000e0000 */
[----:B------:R-:W-:Y:S01]  /*5250*/  VOTEU.ALL UP1, P4 ;  /* 0x0000000000ff7886 */ /* 0x000fe20002020000 */
[----:B------:R-:W-:Y:S01]  /*5260*/  @!P4 R2UR UR19, R11 ;  /* 0x000000000b13c2ca */ /* 0x000fe200000e0000 */
[----:B------:R-:W-:Y:S01]  /*5270*/  UMOV UR11, UR43 ;  /* 0x0000002b000b7c82 */ /* 0x000fe20008000000 */
[----:B------:R-:W-:Y:S01]  /*5280*/  UMOV UR12, UR36 ;  /* 0x00000024000c7c82 */ /* 0x000fe20008000000 */
[----:B------:R-:W-:Y:S10]  /*5290*/  UPRMT UR14, UR37, 0x654, UR33 ;  /* 0x00000654250e7896 */ /* 0x000ff40008000021 */
[----:B------:R2:W-:Y:S01]  /*52a0*/  @!UP2 UTMALDG.3D [UR32], [UR18], desc[UR16] ;  /* 0x000010201200a5b4 */ /* 0x0005e20008011000 */
[----:B------:R2:W-:Y:S01]  /*52b0*/  @!UP1 UTMALDG.3D [UR8], [UR18], desc[UR16] ;  /* 0x00001008120095b4 */ /* 0x0005e20008011000 */
[----:B------:R2:W-:Y:S01]  /*52c0*/  @!P4 SYNCS.ARRIVE.TRANS64.RED.A0TR RZ, [UR7+0xd8], R0 ;  /* 0x0000d800ffffc9a7 */ /* 0x0005e20008300407 */
[----:B------:R-:W-:Y:S01]  /*52d0*/  SYNCS.ARRIVE.TRANS64.RED.A1T0 RZ, [UR14], RZ ;  /* 0x000000ffffff79a7 */ /* 0x000fe2000810040e */
[----:B------:R-:W4:Y:S02]  /*52e0*/  SYNCS.PHASECHK.TRANS64.TRYWAIT P2, [UR7+0x100], R12 ;  /* 0x0001000cff0075a7 */ /* 0x000f240008041107 */
[----:B--2-4-:R-:W-:Y:S05]  /*52f0*/  @!P2 BRA `(.L_x_104) ;  /* 0x000000480004a947 */ /* 0x014fea0003800000 */
.L_x_215:
[----:B------:R-:W2:Y:S01]  /*5300*/  LDC.64 R14, c[0x0][0xb10] ;  /* 0x0002c400ff0e7b82 */ /* 0x000ea20000000a00 */
[----:B------:R-:W-:Y:S01]  /*5310*/  @!P4 R2UR UR9, R21 ;  /* 0x000000001509c2ca */ /* 0x000fe200000e0000 */
[----:B------:R-:W-:Y:S01]  /*5320*/  VOTEU.ALL UP1, P4 ;  /* 0x0000000000ff7886 */ /* 0x000fe20002020000 */
[----:B------:R-:W-:Y:S01]  /*5330*/  @!P4 R2UR UR8, R20 ;  /* 0x000000001408c2ca */ /* 0x000fe200000e0000 */
[----:B------:R-:W-:Y:S01]  /*5340*/  VOTEU.ALL UP2, P4 ;  /* 0x0000000000ff7886 */ /* 0x000fe20002040000 */
[----:B------:R-:W-:Y:S03]  /*5350*/  UMOV UR16, 0x0 ;  /* 0x0000000000107882 */ /* 0x000fe60000000000 */
[----:B------:R-:W4:Y:S01]  /*5360*/  LDC.64 R10, c[0x0][0xb18] ;  /* 0x0002c600ff0a7b82 */ /* 0x000f220000000a00 */
[----:B------:R-:W-:Y:S01]  /*5370*/  @!UP1 UIADD3 UR26, UPT, UPT, UR42, 0x20, URZ ;  /* 0x000000202a1a9890 */ /* 0x000fe2000fffe0ff */
[----:B------:R-:W-:Y:S01]  /*5380*/  @P3 SHF.R.U32.HI R24, RZ, 0x10, R29 ;  /* 0x00000010ff183819 */ /* 0x000fe2000001161d */
[----:B------:R-:W-:Y:S01]  /*5390*/  @!UP1 UIADD3 UR24, UPT, UPT, UR7, 0x2200, URZ ;  /* 0x0000220007189890 */ /* 0x000fe2000fffe0ff */
[----:B------:R-:W-:Y:S01]  /*53a0*/  VIADD R27, R27, 0x1 ;  /* 0x000000011b1b7836 */ /* 0x000fe20000000000 */
[----:B------:R-:W-:Y:S03]  /*53b0*/  UMOV UR17, 0x10000000 ;  /* 0x1000000000117882 */ /* 0x000fe60000000000 */
[----:B------:R-:W5:Y:S01]  /*53c0*/  @!P1 LDC R0, c[0x0][0xb20] ;  /* 0x0002c800ff009b82 */ /* 0x000f620000000800 */
[----:B------:R-:W-:Y:S01]  /*53d0*/  UMOV UR27, UR43 ;  /* 0x0000002b001b7c82 */ /* 0x000fe20008000000 */
[----:B------:R-:W-:Y:S01]  /*53e0*/  IMAD.U32 R20, RZ, RZ, UR9 ;  /* 0x00000009ff147e24 */ /* 0x000fe2000f8e00ff */
[----:B------:R-:W-:Y:S05]  /*53f0*/  UMOV UR28, UR36 ;  /* 0x00000024001c7c82 */ /* 0x000fea0008000000 */
[----:B-1----:R-:W1:Y:S01]  /*5400*/  @!P1 LDC R3, c[0x0][0xb0c] ;  /* 0x0002c300ff039b82 */ /* 0x002e620000000800 */
[----:B------:R-:W-:Y:S01]  /*5410*/  IMAD.U32 R21, RZ, RZ, UR8 ;  /* 0x00000008ff157e24 */ /* 0x000fe2000f8e00ff */
[----:B------:R-:W-:Y:S01]  /*5420*/  @!UP1 UIADD3 UR10, UPT, UPT, UR42, 0x60, URZ ;  /* 0x000000602a0a9890 */ /* 0x000fe2000fffe0ff */
[----:B------:R-:W-:Y:S01]  /*5430*/  @!P4 R2UR UR18, R20 ;  /* 0x000000001412c2ca */ /* 0x000fe200000e0000 */
[----:B------:R-:W-:Y:S01]  /*5440*/  @!UP1 UIADD3 UR8, UPT, UPT, UR7, 0x2a00, URZ ;  /* 0x00002a0007089890 */ /* 0x000fe2000fffe0ff */
[----:B------:R-:W-:Y:S01]  /*5450*/  @!P4 IMAD.MOV.U32 R20, RZ, RZ, 0x1000 ;  /* 0x00001000ff14c424 */ /* 0x000fe200078e00ff */
[----:B------:R-:W-:Y:S01]  /*5460*/  @!P4 R2UR UR19, R21 ;  /* 0x000000001513c2ca */ /* 0x000fe200000e0000 */
[----:B------:R-:W-:Y:S01]  /*5470*/  VOTEU.ALL UP1, P4 ;  /* 0x0000000000ff7886 */ /* 0x000fe20002020000 */
[----:B------:R-:W-:Y:S01]  /*5480*/  UMOV UR9, UR25 ;  /* 0x0000001900097c82 */ /* 0x000fe20008000000 */
[----:B------:R-:W-:Y:S01]  /*5490*/  UMOV UR11, UR43 ;  /* 0x0000002b000b7c82 */ /* 0x000fe20008000000 */
[----:B------:R-:W-:Y:S01]  /*54a0*/  UMOV UR12, UR36 ;  /* 0x00000024000c7c82 */ /* 0x000fe20008000000 */
[----:B------:R-:W-:Y:S08]  /*54b0*/  UPRMT UR14, UR37, 0x654, UR25 ;  /* 0x00000654250e7896 */ /* 0x000ff00008000019 */
[----:B------:R1:W-:Y:S02]  /*54c0*/  @!UP2 UTMALDG.3D [UR24], [UR18], desc[UR16] ;  /* 0x000010181200a5b4 */ /* 0x0003e40008011000 */
[----:B-1----:R-:W-:Y:S01]  /*54d0*/  @!P1 ISETP.NE.AND P2, PT, R3, 0x1, PT ;  /* 0x000000010300980c */ /* 0x002fe20003f45270 */
[C---:B--2---:R-:W-:Y:S01]  /*54e0*/  @!P1 IMAD.HI.U32 R14, R13.reuse, R14, RZ ;  /* 0x0000000e0d0e9227 */ /* 0x044fe200078e00ff */
[----:B----4-:R-:W-:Y:S01]  /*54f0*/  @!P1 ISETP.NE.AND P0, PT, R10, 0x1, PT ;  /* 0x000000010a00980c */ /* 0x010fe20003f05270 */
[----:B------:R1:W-:Y:S01]  /*5500*/  @!UP1 UTMALDG.3D [UR8], [UR18], desc[UR16] ;  /* 0x00001008120095b4 */ /* 0x0003e20008011000 */
[----:B------:R1:W-:Y:S01]  /*5510*/  @!P4 SYNCS.ARRIVE.TRANS64.RED.A0TR RZ, [UR7+0xe0], R20 ;  /* 0x0000e014ffffc9a7 */ /* 0x0003e20008300407 */
[C---:B------:R-:W-:Y:S01]  /*5520*/  @!P1 IMAD.HI.U32 R11, R8.reuse, R11, RZ ;  /* 0x0000000b080b9227 */ /* 0x040fe200078e00ff */
[----:B------:R-:W-:Y:S04]  /*5530*/  @!P1 SHF.R.U32.HI R14, RZ, R15, R14 ;  /* 0x0000000fff0e9219 */ /* 0x000fe8000001160e */
[----:B-----5:R-:W-:Y:S02]  /*5540*/  @!P1 SHF.R.U32.HI R9, RZ, R0, R11 ;  /* 0x00000000ff099219 */ /* 0x020fe4000001160b */
[----:B------:R-:W-:Y:S02]  /*5550*/  @!P1 SEL R14, R13, R14, !P2 ;  /* 0x0000000e0d0e9207 */ /* 0x000fe40005000000 */
[----:B------:R-:W-:Y:S05]  /*5560*/  @!P1 SEL R9, R8, R9, !P0 ;  /* 0x0000000908099207 */ /* 0x000fea0004000000 */
[----:B------:R-:W-:Y:S01]  /*5570*/  @!P1 IMAD.IADD R0, R9, 0x1, -R14 ;  /* 0x0000000109009824 */ /* 0x000fe200078e0a0e */
[----:B------:R-:W-:Y:S01]  /*5580*/  SYNCS.ARRIVE.TRANS64.RED.A1T0 RZ, [UR14], RZ ;  /* 0x000000ffffff79a7 */ /* 0x000fe2000810040e */
[----:B------:R-:W-:Y:S02]  /*5590*/  @!P1 IMAD.IADD R9, R14, 0x1, -R9 ;  /* 0x000000010e099824 */ /* 0x000fe400078e0a09 */
[----:B------:R-:W-:Y:S02]  /*55a0*/  @!P1 IMAD R13, R0, R3, R13 ;  /* 0x00000003000d9224 */ /* 0x000fe400078e020d */
[----:B------:R-:W-:Y:S01]  /*55b0*/  @!P1 IMAD R8, R9, R10, R8 ;  /* 0x0000000a09089224 */ /* 0x000fe200078e0208 */
[----:B------:R-:W2:Y:S02]  /*55c0*/  SYNCS.PHASECHK.TRANS64.TRYWAIT P5, [UR7+0x108], R12 ;  /* 0x0001080cff0075a7 */ /* 0x000ea400080a1107 */
[----:B-12---:R-:W-:Y:S05]  /*55d0*/  @!P5 BRA `(.L_x_105) ;  /* 0x000000440064d947 */ /* 0x006fea0003800000 */
.L_x_217:
[----:B-1----:R-:W-:Y:S01]  /*55e0*/  @!P4 IADD3 R3, P0, PT, R36, 0x580, RZ ;  /* 0x000005802403c810 */ /* 0x002fe20007f1e0ff */
[----:B------:R-:W-:Y:S01]  /*55f0*/  VOTEU.ALL UP1, P4 ;  /* 0x0000000000ff7886 */ /* 0x000fe20002020000 */
[----:B------:R-:W-:Y:S01]  /*5600*/  VOTEU.ALL UP2, P4 ;  /* 0x0000000000ff7886 */ /* 0x000fe20002040000 */
[----:B------:R-:W-:Y:S01]  /*5610*/  UMOV UR14, 0x0 ;  /* 0x00000000000e7882 */ /* 0x000fe20000000000 */
[----:B------:R-:W-:Y:S01]  /*5620*/  @!P4 R2UR UR9, R3 ;  /* 0x000000000309c2ca */ /* 0x000fe200000e0000 */
[----:B------:R-:W-:Y:S01]  /*5630*/  @!P4 IMAD.X R0, RZ, RZ, R37, P0 ;  /* 0x000000ffff00c224 */ /* 0x000fe200000e0625 */
[----:B------:R-:W-:Y:S01]  /*5640*/  @!UP1 UIADD3 UR17, UPT, UPT, UR7, 0xe8, URZ ;  /* 0x000000e807119890 */ /* 0x000fe2000fffe0ff */
[----:B------:R-:W-:Y:S01]  /*5650*/  ISETP.NE.AND P0, PT, R27, 0x2, PT ;  /* 0x000000021b00780c */ /* 0x000fe20003f05270 */
[----:B------:R-:W-:Y:S01]  /*5660*/  @!UP1 UIADD3 UR18, UPT, UPT, UR42, 0x30, URZ ;  /* 0x000000302a129890 */ /* 0x000fe2000fffe0ff */
[----:B------:R-:W-:Y:S01]  /*5670*/  LOP3.LUT R32, R32, 0x1, RZ, 0x3c, !PT ;  /* 0x0000000120207812 */ /* 0x000fe200078e3cff */
[----:B------:R-:W-:Y:S01]  /*5680*/  @!UP1 UIADD3 UR16, UPT, UPT, UR7, 0x3200, URZ ;  /* 0x0000320007109890 */ /* 0x000fe2000fffe0ff */
[----:B------:R-:W-:Y:S01]  /*5690*/  @!P4 R2UR UR8, R0 ;  /* 0x000000000008c2ca */ /* 0x000fe200000e0000 */
[----:B------:R-:W-:Y:S01]  /*56a0*/  UMOV UR15, 0x10000000 ;  /* 0x10000000000f7882 */ /* 0x000fe20000000000 */
[----:B------:R-:W-:Y:S01]  /*56b0*/  UMOV UR19, UR43 ;  /* 0x0000002b00137c82 */ /* 0x000fe20008000000 */
[----:B------:R-:W-:Y:S01]  /*56c0*/  UMOV UR20, UR36 ;  /* 0x0000002400147c82 */ /* 0x000fe20008000000 */
[----:B------:R-:W-:Y:S01]  /*56d0*/  @!UP1 UIADD3 UR10, UPT, UPT, UR42, 0x70, URZ ;  /* 0x000000702a0a9890 */ /* 0x000fe2000fffe0ff */
[----:B------:R-:W-:Y:S01]  /*56e0*/  SEL R0, RZ, 0x1, P0 ;  /* 0x00000001ff007807 */ /* 0x000fe20000000000 */
[----:B------:R-:W-:Y:S01]  /*56f0*/  IMAD.U32 R10, RZ, RZ, UR9 ;  /* 0x00000009ff0a7e24 */ /* 0x000fe2000f8e00ff */
[----:B------:R-:W-:Y:S01]  /*5700*/  UMOV UR11, UR43 ;  /* 0x0000002b000b7c82 */ /* 0x000fe20008000000 */
[----:B------:R-:W-:Y:S01]  /*5710*/  UMOV UR12, UR36 ;  /* 0x00000024000c7c82 */ /* 0x000fe20008000000 */
[----:B------:R-:W-:Y:S01]  /*5720*/  UMOV UR9, UR17 ;  /* 0x0000001100097c82 */ /* 0x000fe20008000000 */
[----:B------:R-:W-:Y:S01]  /*5730*/  @P3 R2UR UR36, R24 ;  /* 0x00000000182432ca */ /* 0x000fe200000e0000 */
[----:B------:R-:W-:Y:S01]  /*5740*/  IMAD.IADD R20, R8, 0x1, R62 ;  /* 0x0000000108147824 */ /* 0x000fe200078e023e */
[----:B------:R-:W-:Y:S01]  /*5750*/  @!P4 R2UR UR22, R10 ;  /* 0x000000000a16c2ca */ /* 0x000fe200000e0000 */
[----:B------:R-:W-:Y:S01]  /*5760*/  IMAD.U32 R11, RZ, RZ, UR8 ;  /* 0x00000008ff0b7e24 */ /* 0x000fe2000f8e00ff */
[----:B------:R-:W-:Y:S01]  /*5770*/  @!UP1 UIADD3 UR8, UPT, UPT, UR7, 0x3a00, URZ ;  /* 0x00003a0007089890 */ /* 0x000fe2000fffe0ff */
[----:B------:R-:W-:Y:S01]  /*5780*/  LOP3.LUT R25, R25, R0, RZ, 0x3c, !PT ;  /* 0x0000000019197212 */ /* 0x000fe200078e3cff */
[----:B------:R-:W-:Y:S01]  /*5790*/  VOTEU.ALL UP1, P4 ;  /* 0x0000000000ff7886 */ /* 0x000fe20002020000 */
[----:B------:R-:W-:Y:S01]  /*57a0*/  IMAD.IADD R21, R13, 0x1, R64 ;  /* 0x000000010d157824 */ /* 0x000fe200078e0240 */
[----:B------:R-:W-:Y:S02]  /*57b0*/  @!P4 R2UR UR23, R11 ;  /* 0x000000000b17c2ca */ /* 0x000fe400000e0000 */
[----:B------:R-:W-:Y:S11]  /*57c0*/  SEL R27, R27, RZ, P0 ;  /* 0x000000ff1b1b7207 */ /* 0x000ff60000000000 */
[----:B------:R2:W-:Y:S01]  /*57d0*/  @!UP2 UTMALDG.3D [UR16], [UR22], desc[UR14] ;  /* 0x00000e101600a5b4 */ /* 0x0005e20008011000 */
[----:B------:R2:W-:Y:S01]  /*57e0*/  @!UP1 UTMALDG.3D [UR8], [UR22], desc[UR14] ;  /* 0x00000e08160095b4 */ /* 0x0005e20008011000 */
[----:B------:R2:W-:Y:S01]  /*57f0*/  @!P4 SYNCS.ARRIVE.TRANS64.RED.A0TR RZ, [UR7+0xe8], R23 ;  /* 0x0000e817ffffc9a7 */ /* 0x0005e20008300407 */
[----:B------:R-:W-:Y:S01]  /*5800*/  UPLOP3.LUT UP1, UPT, UPT, UPT, UPT, 0x80, 0x8 ;  /* 0x000000000008789c */ /* 0x000fe20003f2f070 */
[----:B------:R-:W-:Y:S01]  /*5810*/  SYNCS.ARRIVE.TRANS64.RED.A1T0 RZ, [UR13], RZ ;  /* 0x000000ffffff79a7 */ /* 0x000fe2000810040d */
[----:B------:R-:W-:Y:S09]  /*5820*/  @P3 BRA `(.L_x_106) ;  /* 0xfffffff000303947 */ /* 0x000ff2000383ffff */
[----:B------:R-:W-:-:S04]  /*5830*/  SHF.L.U32 R3, R32, 0x1f, RZ ;  /* 0x0000001f20037819 */ /* 0x000fc800000006ff */
[----:B------:R-:W1:Y:S02]  /*5840*/  SYNCS.PHASECHK.TRANS64.TRYWAIT P0, [UR7+0xf0], R3 ;  /* 0x0000f003ff0075a7 */ /* 0x000e640008001107 */
[----:B-1----:R-:W-:Y:S05]  /*5850*/  @!P0 BRA `(.L_x_107) ;  /* 0x0000004000dc8947 */ /* 0x002fea0003800000 */
.L_x_219:
[----:B------:R-:W4:Y:S02]  /*5860*/  SYNCS.PHASECHK.TRANS64.TRYWAIT P0, [UR7+0xf8], R3 ;  /* 0x0000f803ff0075a7 */ /* 0x000f240008001107 */
[----:B----4-:R-:W-:Y:S05]  /*5870*/  @!P0 BRA `(.L_x_108) ;  /* 0x0000004000ec8947 */ /* 0x010fea0003800000 */
.L_x_221:
[----:B------:R-:W4:Y:S02]  /*5880*/  SYNCS.PHASECHK.TRANS64.TRYWAIT P0, [UR7+0x100], R3 ;  /* 0x00010003ff0075a7 */ /* 0x000f240008001107 */
[----:B----4-:R-:W-:Y:S05]  /*5890*/  @!P0 BRA `(.L_x_109) ;  /* 0x0000004000fc8947 */ /* 0x010fea0003800000 */
.L_x_223:
[----:B-1----:R-:W-:-:S07]  /*58a0*/  MOV R0, UR7 ;  /* 0x0000000700007c02 */ /* 0x002fce0008000f00 */
.L_x_110:
[----:B-1----:R-:W-:-:S04]  /*58b0*/  SHF.L.U32 R3, R32, 0x1f, RZ ;  /* 0x0000001f20037819 */ /* 0x002fc800000006ff */
[----:B------:R1:W4:Y:S03]  /*58c0*/  SYNCS.PHASECHK.TRANS64.TRYWAIT P0, [R0+URZ+0x108], R3 ;  /* 0x00010803000075a7 */ /* 0x00032600080011ff */
[----:B----4-:R-:W-:Y:S05]  /*58d0*/  @!P0 NANOSLEEP.SYNCS 0x989680 ;  /* 0x009896800000895d */ /* 0x010fea0003900000 */
[----:B------:R-:W4:Y:S02]  /*58e0*/  @!P0 SYNCS.PHASECHK.TRANS64 P0, [R0+URZ+0x108], R3 ;  /* 0x00010803000085a7 */ /* 0x000f2400080010ff */
[----:B--2-4-:R-:W-:Y:S05]  /*58f0*/  @P0 EXIT ;  /* 0x000000000000094d */ /* 0x014fea0003800000 */
[----:B------:R-:W-:Y:S05]  /*5900*/  BRA `(.L_x_110) ;  /* 0xfffffffc00e87947 */ /* 0x000fea000383ffff */
.L_x_95:
[----:B------:R-:W-:-:S06]  /*5910*/  UISETP.GE.AND UP1, UPT, UR10, 0x4, UPT ;  /* 0x000000040a00788c */ /* 0x000fcc000bf26270 */
[----:B------:R-:W-:-:S13]  /*5920*/  PLOP3.LUT P0, PT, PT, PT, UP1, 0x80, 0x8 ;  /* 0x000000000008781c */ /* 0x000fda0003f0f018 */
[----:B------:R-:W-:Y:S05]  /*5930*/  @!P0 EXIT ;  /* 0x000000000000894d */ /* 0x000fea0003800000 */
[----:B------:R-:W-:Y:S01]  /*5940*/  BAR.SYNC.DEFER_BLOCKING 0x6, 0xa0 ;  /* 0x0182800000007b1d */ /* 0x000fe20000010000 */
[----:B------:R-:W-:Y:S02]  /*5950*/  IMAD.SHL.U32 R4, R70, 0x200000, RZ ;  /* 0x0020000046047824 */ /* 0x000fe400078e00ff */
[----:B------:R-:W-:Y:S02]  /*5960*/  HFMA2 R75, -RZ, RZ, 0, 5.9604644775390625e-08 ;  /* 0x00000001ff4b7431 */ /* 0x000fe400000001ff */
[C---:B------:R-:W-:Y:S01]  /*5970*/  IMAD.SHL.U32 R69, R76.reuse, 0x10, RZ ;  /* 0x000000104c457824 */ /* 0x040fe200078e00ff */
[----:B------:R-:W-:Y:S01]  /*5980*/  MOV R73, RZ ;  /* 0x000000ff00497202 */ /* 0x000fe20000000f00 */
[----:B------:R-:W-:Y:S01]  /*5990*/  IMAD.U32 R33, R76, 0x10000, RZ ;  /* 0x000100004c217824 */ /* 0x000fe200078e00ff */
[----:B------:R-:W-:Y:S01]  /*59a0*/  UMOV UR44, 0x400 ;  /* 0x00000400002c7882 */ /* 0x000fe20000000000 */
[----:B------:R-:W1:Y:S01]  /*59b0*/  LDC R67, c[0x0][0x370] ;  /* 0x0000dc00ff437b82 */ /* 0x000e620000000800 */
[----:B------:R-:W-:Y:S01]  /*59c0*/  ULEA UR44, UR37, UR44, 0x18 ;  /* 0x0000002c252c7291 */ /* 0x000fe2000f8ec0ff */
[----:B------:R-:W-:Y:S01]  /*59d0*/  LOP3.LUT R4, R4, 0x200000, RZ, 0xc0, !PT ;  /* 0x0020000004047812 */ /* 0x000fe200078ec0ff */
[----:B------:R-:W-:Y:S01]  /*59e0*/  IMAD.SHL.U32 R68, R76, 0x2, RZ ;  /* 0x000000024c447824 */ /* 0x000fe200078e00ff */
[C---:B------:R-:W-:Y:S01]  /*59f0*/  LOP3.LUT R5, R69.reuse, 0x40, RZ, 0xc0, !PT ;  /* 0x0000004045057812 */ /* 0x040fe200078ec0ff */
[----:B------:R-:W-:Y:S01]  /*5a00*/  IMAD.SHL.U32 R3, R70, 0x200, RZ ;  /* 0x0000020046037824 */ /* 0x000fe200078e00ff */
[----:B------:R-:W-:Y:S01]  /*5a10*/  LOP3.LUT R2, R69, 0x5b0, RZ, 0xc0, !PT ;  /* 0x000005b045027812 */ /* 0x000fe200078ec0ff */
[----:B------:R-:W-:Y:S01]  /*5a20*/  UIADD3 UR4, UPT, UPT, UR44, 0x200, URZ ;  /* 0x000002002c047890 */ /* 0x000fe2000fffe0ff */
[----:B------:R-:W2:Y:S01]  /*5a30*/  LDC R28, c[0x0][0xb0c] ;  /* 0x0002c300ff1c7b82 */ /* 0x000ea20000000800 */
[----:B------:R-:W-:Y:S01]  /*5a40*/  LOP3.LUT R33, R4, 0x400000, R33, 0xf8, !PT ;  /* 0x0040000004217812 */ /* 0x000fe200078ef821 */
[----:B------:R-:W-:Y:S01]  /*5a50*/  IMAD.MOV.U32 R30, RZ, RZ, RZ ;  /* 0x000000ffff1e7224 */ /* 0x000fe200078e00ff */
[----:B------:R-:W-:Y:S01]  /*5a60*/  LOP3.LUT R68, R5, 0x8, R68, 0xf8, !PT ;  /* 0x0000000805447812 */ /* 0x000fe200078ef844 */
[----:B------:R-:W-:Y:S01]  /*5a70*/  IMAD.MOV.U32 R74, RZ, RZ, RZ ;  /* 0x000000ffff4a7224 */ /* 0x000fe200078e00ff */
[----:B------:R-:W-:Y:S01]  /*5a80*/  LOP3.LUT R3, R2, 0x200, R3, 0xf8, !PT ;  /* 0x0000020002037812 */ /* 0x000fe200078ef803 */
[----:B------:R-:W-:Y:S01]  /*5a90*/  IMAD.MOV.U32 R80, RZ, RZ, RZ ;  /* 0x000000ffff507224 */ /* 0x000fe200078e00ff */
[----:B------:R-:W-:Y:S01]  /*5aa0*/  LOP3.LUT P0, RZ, R69, 0x40, RZ, 0xc0, !PT ;  /* 0x0000004045ff7812 */ /* 0x000fe2000780c0ff */
[----:B------:R-:W3:Y:S01]  /*5ab0*/  LDC R65, c[0x0][0xb20] ;  /* 0x0002c800ff417b82 */ /* 0x000ee20000000800 */
[----:B------:R-:W4:Y:S01]  /*5ac0*/  LDS R0, [UR44+0x1d0] ;  /* 0x0001d02cff007984 */ /* 0x000f220008000800 */
[----:B------:R-:W-:Y:S01]  /*5ad0*/  LOP3.LUT R68, R3, R68, RZ, 0xfc, !PT ;  /* 0x0000004403447212 */ /* 0x000fe200078efcff */
[----:B------:R-:W-:Y:S01]  /*5ae0*/  IMAD.U32 R71, RZ, RZ, UR4 ;  /* 0x00000004ff477e24 */ /* 0x000fe2000f8e00ff */
[----:B------:R-:W-:Y:S01]  /*5af0*/  LOP3.LUT R76, R76, 0x60, RZ, 0xc0, !PT ;  /* 0x000000604c4c7812 */ /* 0x000fe200078ec0ff */
[----:B------:R-:W1:Y:S03]  /*5b00*/  LDCU.64 UR50, c[0x0][0x348] ;  /* 0x00006900ff3277ac */ /* 0x000e660008000a00 */
[----:B------:R-:W1:Y:S01]  /*5b10*/  LDC R27, c[0x0][0xb30] ;  /* 0x0002cc00ff1b7b82 */ /* 0x000e620000000800 */
[----:B------:R-:W1:Y:S01]  /*5b20*/  LDCU.64 UR38, c[0x0][0x888] ;  /* 0x00011100ff2677ac */ /* 0x000e620008000a00 */
[----:B------:R-:W-:Y:S01]  /*5b30*/  UMOV UR45, URZ ;  /* 0x000000ff002d7c82 */ /* 0x000fe20008000000 */
[----:B------:R-:W-:-:S05]  /*5b40*/  UMOV UR49, URZ ;  /* 0x000000ff00317c82 */ /* 0x000fca0008000000 */
[----:B------:R-:W1:Y:S08]  /*5b50*/  LDC.64 R60, c[0x0][0xb10] ;  /* 0x0002c400ff3c7b82 */ /* 0x000e700000000a00 */
[----:B------:R-:W1:Y:S08]  /*5b60*/  LDC.64 R24, c[0x0][0xb18] ;  /* 0x0002c600ff187b82 */ /* 0x000e700000000a00 */
[----:B------:R-:W1:Y:S08]  /*5b70*/  LDC.64 R56, c[0x0][0x888] ;  /* 0x00022200ff387b82 */ /* 0x000e700000000a00 */
[----:B------:R-:W1:Y:S01]  /*5b80*/  LDC.64 R22, c[0x0][0xb28] ;  /* 0x0002ca00ff167b82 */ /* 0x000e620000000a00 */
[----:B----4-:R-:W-:Y:S01]  /*5b90*/  IMAD.IADD R33, R0, 0x1, R33 ;  /* 0x0000000100217824 */ /* 0x010fe200078e0221 */
[----:B------:R-:W-:-:S06]  /*5ba0*/  P2R R0, PR, RZ, 0x1 ;  /* 0x00000001ff007803 */ /* 0x000fcc0000000000 */
[----:B------:R-:W4:Y:S08]  /*5bb0*/  LDC.64 R58, c[0x0][0x890] ;  /* 0x00022400ff3a7b82 */ /* 0x000f300000000a00 */
[----:B------:R-:W1:Y:S08]  /*5bc0*/  LDC.64 R54, c[0x0][0x8b0] ;  /* 0x00022c00ff367b82 */ /* 0x000e700000000a00 */
[----:B------:R-:W1:Y:S08]  /*5bd0*/  LDC.64 R52, c[0x0][0x8a8] ;  /* 0x00022a00ff347b82 */ /* 0x000e700000000a00 */
[----:B--23--:R-:W1:Y:S02]  /*5be0*/  LDC R66, c[0x0][0x374] ;  /* 0x0000dd00ff427b82 */ /* 0x00ce640000000800 */
.L_x_155:
[C---:B------:R-:W-:Y:S02]  /*5bf0*/  LEA R0, R80.reuse, UR44, 0x3 ;  /* 0x0000002c50007c11 */ /* 0x040fe4000f8e18ff */
[----:B------:R-:W-:Y:S02]  /*5c00*/  SHF.L.U32 R3, R73, 0x1f, RZ ;  /* 0x0000001f49037819 */ /* 0x000fe400000006ff */
[----:B------:R-:W-:Y:S02]  /*5c10*/  LEA R16, R80, UR44, 0x4 ;  /* 0x0000002c50107c11 */ /* 0x000fe4000f8e20ff */
[----:B------:R-:W2:Y:S02]  /*5c20*/  SYNCS.PHASECHK.TRANS64.TRYWAIT P0, [R0+URZ+0x120], R3 ;  /* 0x00012003000075a7 */ /* 0x000ea400080011ff */
[----:B-12---:R-:W-:Y:S05]  /*5c30*/  @!P0 BRA `(.L_x_111) ;  /* 0x00000040002c8947 */ /* 0x006fea0003800000 */
.L_x_224:
[----:B------:R-:W3:Y:S01]  /*5c40*/  LDC.64 R12, c[0x0][0xb10] ;  /* 0x0002c400ff0c7b82 */ /* 0x000ee20000000a00 */
[----:B------:R-:W4:Y:S01]  /*5c50*/  LDS.128 R16, [R16+0x1b0] ;  /* 0x0001b00010107984 */ /* 0x000f220000000c00 */
[----:B-1----:R-:W-:Y:S01]  /*5c60*/  ISETP.NE.AND P1, PT, R27, 0x1, PT ;  /* 0x000000011b00780c */ /* 0x002fe20003f25270 */
[----:B--2---:R-:W-:Y:S01]  /*5c70*/  VIADD R0, R0, 0x130 ;  /* 0x0000013000007836 */ /* 0x004fe20000000000 */
[----:B------:R-:W-:Y:S04]  /*5c80*/  ISETP.GE.AND P0, PT, R26, 0x1, PT ;  /* 0x000000011a00780c */ /* 0x000fe80003f06270 */
[----:B------:R-:W1:Y:S01]  /*5c90*/  LDC.64 R10, c[0x0][0xb18] ;  /* 0x0002c600ff0a7b82 */ /* 0x000e620000000a00 */
[----:B------:R-:W-:Y:S01]  /*5ca0*/  PRMT R0, RZ, 0x654, R0 ;  /* 0x00000654ff007816 */ /* 0x000fe20000000000 */
[----:B------:R-:W-:Y:S01]  /*5cb0*/  @!PT LDS RZ, [RZ] ;  /* 0x00000000fffff984 */ /* 0x000fe20000000800 */
[----:B------:R-:W-:Y:S01]  /*5cc0*/  @!PT LDS RZ, [RZ] ;  /* 0x00000000fffff984 */ /* 0x000fe20000000800 */
[----:B------:R-:W-:Y:S01]  /*5cd0*/  @!PT LDS RZ, [RZ] ;  /* 0x00000000fffff984 */ /* 0x000fe20000000800 */
[----:B------:R-:W-:Y:S01]  /*5ce0*/  @!PT LDS RZ, [RZ] ;  /* 0x00000000fffff984 */ /* 0x000fe20000000800 */
[----:B------:R2:W-:Y:S06]  /*5cf0*/  MEMBAR.ALL.CTA ;  /* 0x0000000000007992 */ /* 0x0005ec0000008000 */
[----:B--2---:R-:W2:Y:S01]  /*5d00*/  FENCE.VIEW.ASYNC.S ;  /* 0x00000000000073c6 */ /* 0x004ea20000000000 */
[----:B------:R-:W1:Y:S08]  /*5d10*/  @!P1 LDC R14, c[0x0][0xb20] ;  /* 0x0002c800ff0e9b82 */ /* 0x000e700000000800 */
[----:B------:R-:W1:Y:S01]  /*5d20*/  @!P1 LDC R9, c[0x0][0xb0c] ;  /* 0x0002c300ff099b82 */ /* 0x000e620000000800 */
[----:B--2---:R2:W-:Y:S01]  /*5d30*/  SYNCS.ARRIVE.TRANS64.RED.A1T0 RZ, [R0+URZ], RZ ;  /* 0x000000ff00ff79a7 */ /* 0x0045e200081004ff */
[----:B----4-:R-:W-:Y:S04]  /*5d40*/  LOP3.LUT P4, RZ, R18, 0x1, RZ, 0xc0, !PT ;  /* 0x0000000112ff7812 */ /* 0x010fe8000788c0ff */
[----:B------:R-:W-:Y:S09]  /*5d50*/  P2R R77, PR, RZ, 0x10 ;  /* 0x00000010ff4d7803 */ /* 0x000ff20000000000 */
[----:B------:R-:W-:Y:S02]  /*5d60*/  @P4 MOV R31, R16 ;  /* 0x00000010001f4202 */ /* 0x000fe40000000f00 */
[----:B------:R-:W-:Y:S01]  /*5d70*/  @P4 LOP3.LUT R29, R17, 0xffff, RZ, 0xc0, !PT ;  /* 0x0000ffff111d4812 */ /* 0x000fe200078ec0ff */
[----:B--23--:R-:W-:Y:S06]  /*5d80*/  @!P0 BRA `(.L_x_112) ;  /* 0x0000000000a48947 */ /* 0x00cfec0003800000 */
[----:B------:R-:W-:Y:S01]  /*5d90*/  IMAD.HI.U32 R36, R66, R25, RZ ;  /* 0x0000001942247227 */ /* 0x000fe200078e00ff */
[----:B------:R-:W-:Y:S02]  /*5da0*/  ISETP.NE.AND P0, PT, R24, 0x1, PT ;  /* 0x000000011800780c */ /* 0x000fe40003f05270 */
[----:B------:R-:W-:Y:S01]  /*5db0*/  ISETP.NE.AND P2, PT, R26, 0x1, PT ;  /* 0x000000011a00780c */ /* 0x000fe20003f45270 */
[-C--:B------:R-:W-:Y:S01]  /*5dc0*/  IMAD.HI.U32 R34, R67, R60.reuse, RZ ;  /* 0x0000003c43227227 */ /* 0x080fe200078e00ff */
[----:B------:R-:W-:Y:S02]  /*5dd0*/  SHF.R.U32.HI R37, RZ, R65, R36 ;  /* 0x00000041ff257219 */ /* 0x000fe40000011624 */
[----:B------:R-:W-:Y:S01]  /*5de0*/  ISETP.NE.AND P3, PT, R28, 0x1, PT ;  /* 0x000000011c00780c */ /* 0x000fe20003f65270 */
[----:B------:R-:W-:Y:S01]  /*5df0*/  IMAD.HI.U32 R40, R29, R25, RZ ;  /* 0x000000191d287227 */ /* 0x000fe200078e00ff */
[----:B------:R-:W-:Y:S02]  /*5e00*/  SHF.R.U32.HI R34, RZ, R61, R34 ;  /* 0x0000003dff227219 */ /* 0x000fe40000011622 */
[----:B------:R-:W-:Y:S01]  /*5e10*/  SEL R3, R66, R37, !P0 ;  /* 0x0000002542037207 */ /* 0x000fe20004000000 */
[----:B------:R-:W-:Y:S01]  /*5e20*/  IMAD.HI.U32 R38, R31, R60, RZ ;  /* 0x0000003c1f267227 */ /* 0x000fe200078e00ff */
[----:B------:R-:W-:Y:S03]  /*5e30*/  SEL R7, R67, R34, !P3 ;  /* 0x0000002243077207 */ /* 0x000fe60005800000 */
[-C--:B------:R-:W-:Y:S01]  /*5e40*/  IMAD.HI.U32 R34, R3, R22.reuse, RZ ;  /* 0x0000001603227227 */ /* 0x080fe200078e00ff */
[----:B------:R-:W-:Y:S03]  /*5e50*/  SHF.R.U32.HI R38, RZ, R61, R38 ;  /* 0x0000003dff267219 */ /* 0x000fe60000011626 */
[----:B------:R-:W-:Y:S01]  /*5e60*/  IMAD.HI.U32 R36, R7, R22, RZ ;  /* 0x0000001607247227 */ /* 0x000fe200078e00ff */
[----:B------:R-:W-:Y:S02]  /*5e70*/  @P2 SHF.R.U32.HI R3, RZ, R23, R34 ;  /* 0x00000017ff032219 */ /* 0x000fe40000011622 */
[----:B------:R-:W-:Y:S02]  /*5e80*/  SHF.R.U32.HI R34, RZ, R65, R40 ;  /* 0x00000041ff227219 */ /* 0x000fe40000011628 */
[----:B------:R-:W-:Y:S01]  /*5e90*/  @P2 SHF.R.U32.HI R7, RZ, R23, R36 ;  /* 0x00000017ff072219 */ /* 0x000fe20000011624 */
[C---:B------:R-:W-:Y:S01]  /*5ea0*/  IMAD R2, R26.reuse, R3, RZ ;  /* 0x000000031a027224 */ /* 0x040fe200078e02ff */
[----:B------:R-:W-:Y:S02]  /*5eb0*/  SEL R5, R29, R34, !P0 ;  /* 0x000000221d057207 */ /* 0x000fe40004000000 */
[----:B------:R-:W-:Y:S01]  /*5ec0*/  SEL R3, R31, R38, !P3 ;  /* 0x000000261f037207 */ /* 0x000fe20005800000 */
[----:B------:R-:W-:Y:S01]  /*5ed0*/  IMAD R4, R26, R7, RZ ;  /* 0x000000071a047224 */ /* 0x000fe200078e02ff */
[C---:B------:R-:W-:Y:S01]  /*5ee0*/  ISETP.GE.AND P0, PT, R5.reuse, R2, PT ;  /* 0x000000020500720c */ /* 0x040fe20003f06270 */
[----:B------:R-:W-:Y:S03]  /*5ef0*/  IMAD.HI.U32 R6, R5, R22, RZ ;  /* 0x0000001605067227 */ /* 0x000fe600078e00ff */
[----:B------:R-:W-:Y:S01]  /*5f00*/  ISETP.GE.OR P0, PT, R3, R4, P0 ;  /* 0x000000040300720c */ /* 0x000fe20000706670 */
[----:B------:R-:W-:Y:S01]  /*5f10*/  IMAD.MOV R4, RZ, RZ, -R3 ;  /* 0x000000ffff047224 */ /* 0x000fe200078e0a03 */
[-C--:B------:R-:W-:Y:S03]  /*5f20*/  SHF.R.U32.HI R6, RZ, R23.reuse, R6 ;  /* 0x00000017ff067219 */ /* 0x080fe60000011606 */
[----:B------:R-:W-:Y:S01]  /*5f30*/  IMAD R31, R28, R4, R31 ;  /* 0x000000041c1f7224 */ /* 0x000fe200078e021f */
[----:B------:R-:W-:Y:S05]  /*5f40*/  SEL R15, R5, R6, !P2 ;  /* 0x00000006050f7207 */ /* 0x000fea0005000000 */
[----:B------:R-:W-:Y:S02]  /*5f50*/  IMAD.MOV R6, RZ, RZ, -R15 ;  /* 0x000000ffff067224 */ /* 0x000fe400078e0a0f */
[C---:B------:R-:W-:Y:S04]  /*5f60*/  @!P0 IMAD.HI.U32 R2, R3.reuse, R22, RZ ;  /* 0x0000001603028227 */ /* 0x040fe800078e00ff */
[----:B------:R-:W-:Y:S01]  /*5f70*/  IMAD R6, R26, R6, R5 ;  /* 0x000000061a067224 */ /* 0x000fe200078e0205 */
[----:B------:R-:W-:Y:S04]  /*5f80*/  @!P0 SHF.R.U32.HI R2, RZ, R23, R2 ;  /* 0x00000017ff028219 */ /* 0x000fe80000011602 */
[----:B------:R-:W-:Y:S02]  /*5f90*/  @!P0 SEL R0, R3, R2, !P2 ;  /* 0x0000000203008207 */ /* 0x000fe40005000000 */
[----:B------:R-:W-:Y:S02]  /*5fa0*/  IADD3 R2, PT, PT, -R5, RZ, RZ ;  /* 0x000000ff05027210 */ /* 0x000fe40007ffe1ff */
[----:B------:R-:W-:Y:S01]  /*5fb0*/  @!P0 IADD3 R8, PT, PT, R15, -R0, RZ ;  /* 0x800000000f088210 */ /* 0x000fe20007ffe0ff */
[----:B------:R-:W-:Y:S02]  /*5fc0*/  @!P0 IMAD R0, R7, R6, R0 ;  /* 0x0000000607008224 */ /* 0x000fe400078e0200 */
[----:B------:R-:W-:Y:S02]  /*5fd0*/  IMAD R29, R24, R2, R29 ;  /* 0x00000002181d7224 */ /* 0x000fe400078e021d */
[----:B------:R-:W-:Y:S02]  /*5fe0*/  @!P0 IMAD R5, R8, R26, R3 ;  /* 0x0000001a08058224 */ /* 0x000fe400078e0203 */
[----:B------:R-:W-:Y:S04]  /*5ff0*/  @!P0 IMAD.MOV.U32 R3, RZ, RZ, R0 ;  /* 0x000000ffff038224 */ /* 0x000fe800078e0000 */
[----:B------:R-:W-:Y:S02]  /*6000*/  IMAD R31, R3, R28, R31 ;  /* 0x0000001c031f7224 */ /* 0x000fe400078e021f */
[----:B------:R-:W-:Y:S07]  /*6010*/  IMAD R29, R5, R24, R29 ;  /* 0x00000018051d7224 */ /* 0x000fee00078e021d */
.L_x_112:
[----:B-1----:R-:W-:Y:S01]  /*6020*/  @!P1 ISETP.NE.AND P0, PT, R10, 0x1, PT ;  /* 0x000000010a00980c */ /* 0x002fe20003f05270 */
[----:B------:R-:W-:Y:S01]  /*6030*/  @!P1 IMAD.HI.U32 R3, R29, R11, RZ ;  /* 0x0000000b1d039227 */ /* 0x000fe200078e00ff */
[----:B------:R-:W-:Y:S01]  /*6040*/  R2UR UR42, R21 ;  /* 0x00000000152a72ca */ /* 0x000fe200000e0000 */
[----:B------:R-:W-:Y:S01]  /*6050*/  BSSY.RECONVERGENT B6, `(.L_x_113) ;  /* 0x0000031000067945 */ /* 0x000fe20003800200 */
[----:B------:R-:W-:Y:S01]  /*6060*/  R2UR UR41, R20 ;  /* 0x00000000142972ca */ /* 0x000fe200000e0000 */
[----:B------:R-:W-:Y:S01]  /*6070*/  @!P1 IMAD.HI.U32 R0, R31, R12, RZ ;  /* 0x0000000c1f009227 */ /* 0x000fe200078e00ff */
[----:B------:R-:W-:Y:S02]  /*6080*/  @!P1 SHF.R.U32.HI R2, RZ, R14, R3 ;  /* 0x0000000eff029219 */ /* 0x000fe40000011603 */
[----:B------:R-:W-:Y:S01]  /*6090*/  @!P1 ISETP.NE.AND P2, PT, R9, 0x1, PT ;  /* 0x000000010900980c */ /* 0x000fe20003f45270 */
[----:B------:R-:W-:Y:S01]  /*60a0*/  VIADD R80, R80, 0x1 ;  /* 0x0000000150507836 */ /* 0x000fe20000000000 */
[----:B------:R-:W-:Y:S02]  /*60b0*/  @!P1 SEL R2, R29, R2, !P0 ;  /* 0x000000021d029207 */ /* 0x000fe40004000000 */
[----:B------:R-:W-:Y:S02]  /*60c0*/  @!P1 SHF.R.U32.HI R0, RZ, R13, R0 ;  /* 0x0000000dff009219 */ /* 0x000fe40000011600 */
[----:B------:R-:W-:Y:S01]  /*60d0*/  LOP3.LUT P0, RZ, R71, 0x90, RZ, 0xc0, !PT ;  /* 0x0000009047ff7812 */ /* 0x000fe2000780c0ff */
[----:B------:R-:W-:Y:S01]  /*60e0*/  USHF.L.U32 UR42, UR42, 0x6, URZ ;  /* 0x000000062a2a7899 */ /* 0x000fe200080006ff */
[----:B------:R-:W-:Y:S01]  /*60f0*/  @!P1 SEL R3, R31, R0, !P2 ;  /* 0x000000001f039207 */ /* 0x000fe20005000000 */
[----:B------:R-:W-:Y:S01]  /*6100*/  USHF.L.U32 UR41, UR41, 0x7, URZ ;  /* 0x0000000729297899 */ /* 0x000fe200080006ff */
[----:B------:R-:W-:Y:S03]  /*6110*/  @P4 SHF.R.U32.HI R72, RZ, 0x10, R17 ;  /* 0x00000010ff484819 */ /* 0x000fe60000011611 */
[----:B------:R-:W-:Y:S02]  /*6120*/  @!P1 IMAD.IADD R0, R2, 0x1, -R3 ;  /* 0x0000000102009824 */ /* 0x000fe400078e0a03 */
[----:B------:R-:W-:Y:S02]  /*6130*/  @!P1 IMAD.IADD R2, R3, 0x1, -R2 ;  /* 0x0000000103029824 */ /* 0x000fe400078e0a02 */
[----:B------:R-:W-:Y:S02]  /*6140*/  @!P1 IMAD R31, R0, R9, R31 ;  /* 0x00000009001f9224 */ /* 0x000fe400078e021f */
[----:B------:R-:W-:Y:S01]  /*6150*/  @!P1 IMAD R29, R2, R10, R29 ;  /* 0x0000000a021d9224 */ /* 0x000fe200078e021d */
[----:B------:R-:W-:Y:S06]  /*6160*/  @!P0 BRA `(.L_x_114) ;  /* 0x00000000007c8947 */ /* 0x000fec0003800000 */
[----:B------:R-:W1:Y:S01]  /*6170*/  LDCU.64 UR8, c[0x4][0x80] ;  /* 0x01001000ff0877ac */ /* 0x000e620008000a00 */
[----:B------:R-:W-:Y:S01]  /*6180*/  MOV R2, 0x0 ;  /* 0x0000000000027802 */ /* 0x000fe20000000f00 */
[----:B------:R-:W-:Y:S02]  /*6190*/  HFMA2 R12, -RZ, RZ, 0, 5.9604644775390625e-08 ;  /* 0x00000001ff0c7431 */ /* 0x000fe400000001ff */
[----:B------:R-:W-:Y:S01]  /*61a0*/  IMAD.MOV.U32 R8, RZ, RZ, 0x70 ;  /* 0x00000070ff087424 */ /* 0x000fe200078e00ff */
[----:B------:R2:W3:Y:S01]  /*61b0*/  LDC.64 R14, c[0x4][R2] ;  /* 0x01000000020e7b82 */ /* 0x0004e20000000a00 */
[----:B------:R-:W4:Y:S01]  /*61c0*/  LDCU.64 UR6, c[0x4][0x88] ;  /* 0x01001100ff0677ac */ /* 0x000f220008000a00 */
[----:B------:R-:W-:Y:S01]  /*61d0*/  IMAD.MOV.U32 R13, RZ, RZ, RZ ;  /* 0x000000ffff0d7224 */ /* 0x000fe200078e00ff */
[----:B------:R-:W2:Y:S01]  /*61e0*/  LDCU.64 UR4, c[0x4][0x8] ;  /* 0x01000100ff0477ac */ /* 0x000ea20008000a00 */
[----:B-1----:R-:W-:Y:S01]  /*61f0*/  MOV R5, UR9 ;  /* 0x0000000900057c02 */ /* 0x002fe20008000f00 */
[----:B------:R-:W-:Y:S01]  /*6200*/  IMAD.U32 R4, RZ, RZ, UR8 ;  /* 0x00000008ff047e24 */ /* 0x000fe2000f8e00ff */
[----:B----4-:R-:W-:Y:S01]  /*6210*/  MOV R7, UR7 ;  /* 0x0000000700077c02 */ /* 0x010fe20008000f00 */
[----:B------:R-:W-:Y:S01]  /*6220*/  IMAD.U32 R6, RZ, RZ, UR6 ;  /* 0x00000006ff067e24 */ /* 0x000fe2000f8e00ff */
[----:B--2---:R-:W-:Y:S01]  /*6230*/  MOV R11, UR5 ;  /* 0x00000005000b7c02 */ /* 0x004fe20008000f00 */
[----:B------:R-:W-:Y:S02]  /*6240*/  IMAD.U32 R10, RZ, RZ, UR4 ;  /* 0x00000004ff0a7e24 */ /* 0x000fe4000f8e00ff */
[----:B------:R-:W-:Y:S07]  /*6250*/  LEPC R20, `(.L_x_115) ;  /* 0x000000001014794e */ /* 0x000fee0000000000 */
[----:B---3-5:R-:W-:Y:S05]  /*6260*/  CALL.ABS.NOINC R14 ;  /* 0x000000000e007343 */ /* 0x028fea0003c00000 */
.L_x_115:
[----:B------:R-:W1:Y:S01]  /*6270*/  LDCU.64 UR8, c[0x4][0x80] ;  /* 0x01001000ff0877ac */ /* 0x000e620008000a00 */
[----:B------:R-:W2:Y:S01]  /*6280*/  LDC.64 R2, c[0x4][R2] ;  /* 0x0100000002027b82 */ /* 0x000ea20000000a00 */
[----:B------:R-:W-:Y:S02]  /*6290*/  HFMA2 R12, -RZ, RZ, 0, 5.9604644775390625e-08 ;  /* 0x00000001ff0c7431 */ /* 0x000fe400000001ff */
[----:B------:R-:W-:Y:S02]  /*62a0*/  IMAD.MOV.U32 R8, RZ, RZ, 0x70 ;  /* 0x00000070ff087424 */ /* 0x000fe400078e00ff */
[----:B------:R-:W-:Y:S01]  /*62b0*/  IMAD.MOV.U32 R13, RZ, RZ, RZ ;  /* 0x000000ffff0d7224 */ /* 0x000fe200078e00ff */
[----:B------:R-:W3:Y:S01]  /*62c0*/  LDCU.64 UR6, c[0x4][0x88] ;  /* 0x01001100ff0677ac */ /* 0x000ee20008000a00 */
[----:B------:R-:W4:Y:S01]  /*62d0*/  LDCU.64 UR4, c[0x4][0x8] ;  /* 0x01000100ff0477ac */ /* 0x000f220008000a00 */
[----:B-1----:R-:W-:Y:S02]  /*62e0*/  MOV R4, UR8 ;  /* 0x0000000800047c02 */ /* 0x002fe40008000f00 */
[----:B------:R-:W-:Y:S02]  /*62f0*/  MOV R5, UR9 ;  /* 0x0000000900057c02 */ /* 0x000fe40008000f00 */
[----:B---3--:R-:W-:Y:S01]  /*6300*/  MOV R7, UR7 ;  /* 0x0000000700077c02 */ /* 0x008fe20008000f00 */
[----:B------:R-:W-:Y:S01]  /*6310*/  IMAD.U32 R6, RZ, RZ, UR6 ;  /* 0x00000006ff067e24 */ /* 0x000fe2000f8e00ff */
[----:B----4-:R-:W-:Y:S01]  /*6320*/  MOV R11, UR5 ;  /* 0x00000005000b7c02 */ /* 0x010fe20008000f00 */
[----:B------:R-:W-:Y:S02]  /*6330*/  IMAD.U32 R10, RZ, RZ, UR4 ;  /* 0x00000004ff0a7e24 */ /* 0x000fe4000f8e00ff */
[----:B------:R-:W-:Y:S07]  /*6340*/  LEPC R20, `(.L_x_114) ;  /* 0x000000001014794e */ /* 0x000fee0000000000 */
[----:B--2---:R-:W-:Y:S05]  /*6350*/  CALL.ABS.NOINC R2 ;  /* 0x0000000002007343 */ /* 0x004fea0003c00000 */
.L_x_114:
[----:B------:R-:W-:Y:S05]  /*6360*/  BSYNC.RECONVERGENT B6 ;  /* 0x0000000000067941 */ /* 0x000fea0003800200 */
.L_x_113:
[----:B------:R-:W-:Y:S02]  /*6370*/  ISETP.NE.U32.AND P3, PT, R58, RZ, PT ;  /* 0x000000ff3a00720c */ /* 0x000fe40003f65070 */
[----:B------:R-:W-:Y:S02]  /*6380*/  ISETP.NE.U32.AND P1, PT, R54, RZ, PT ;  /* 0x000000ff3600720c */ /* 0x000fe40003f25070 */
[----:B------:R-:W-:Y:S02]  /*6390*/  ISETP.NE.AND.EX P3, PT, R59, RZ, PT, P3 ;  /* 0x000000ff3b00720c */ /* 0x000fe40003f65330 */
[----:B------:R-:W-:Y:S02]  /*63a0*/  PLOP3.LUT P0, PT, PT, PT, PT, 0x8, 0x80 ;  /* 0x000000000080781c */ /* 0x000fe40003f0e170 */
[----:B------:R-:W-:Y:S02]  /*63b0*/  ISETP.NE.AND.EX P1, PT, R55, RZ, PT, P1 ;  /* 0x000000ff3700720c */ /* 0x000fe40003f25310 */
[----:B------:R-:W-:Y:S02]  /*63c0*/  P2R R82, PR, RZ, 0x1 ;  /* 0x00000001ff527803 */ /* 0x000fe40000000000 */
[----:B------:R-:W-:Y:S05]  /*63d0*/  LOP3.LUT R75, R75, 0x1, RZ, 0x3c, !PT ;  /* 0x000000014b4b7812 */ /* 0x000fea00078e3cff */
[----:B------:R-:W-:Y:S05]  /*63e0*/  @!P3 BRA `(.L_x_116) ;  /* 0x00000000002cb947 */ /* 0x000fea0003800000 */
[----:B------:R-:W-:Y:S01]  /*63f0*/  ISETP.NE.U32.AND P0, PT, R56, RZ, PT ;  /* 0x000000ff3800720c */ /* 0x000fe20003f05070 */
[----:B------:R-:W-:Y:S03]  /*6400*/  IMAD.MOV.U32 R63, RZ, RZ, 0x1 ;  /* 0x00000001ff3f7424 */ /* 0x000fe600078e00ff */
[----:B------:R-:W-:Y:S11]  /*6410*/  ISETP.NE.AND.EX P0, PT, R57, RZ, PT, P0 ;  /* 0x000000ff3900720c */ /* 0x000ff60003f05300 */
[----:B------:R-:W-:Y:S02]  /*6420*/  @!UPT UIADD3 URZ, UPT, UPT, URZ, URZ, URZ ;  /* 0x000000fffffff290 */ /* 0x000fe4000fffe0ff */
[----:B------:R-:W1:Y:S01]  /*6430*/  @P0 LDC.64 R2, c[0x0][0x888] ;  /* 0x00022200ff020b82 */ /* 0x000e620000000a00 */
[----:B------:R-:W-:Y:S04]  /*6440*/  @P0 IMAD R0, R58, UR36, RZ ;  /* 0x000000243a000c24 */ /* 0x000fe8000f8e02ff */
[----:B-1----:R-:W-:Y:S04]  /*6450*/  @P0 IMAD.WIDE R2, R0, 0x4, R2 ;  /* 0x0000000400020825 */ /* 0x002fe800078e0202 */
[----:B------:R-:W-:Y:S01]  /*6460*/  HFMA2 R0, -RZ, RZ, 0, 5.9604644775390625e-08 ;  /* 0x00000001ff007431 */ /* 0x000fe200000001ff */
[----:B-----5:R1:W5:Y:S04]  /*6470*/  @P0 LDG.E R35, desc[UR46][R2.64] ;  /* 0x0000002e02230981 */ /* 0x020368000c1e1900 */
[----:B------:R-:W-:Y:S01]  /*6480*/  @!P0 PRMT R63, R0, 0x7610, R63 ;  /* 0x00007610003f8816 */ /* 0x000fe2000000003f */
[----:B-1----:R-:W2:Y:S06]  /*6490*/  @!P0 LDC R35, c[0x0][0x880] ;  /* 0x00022000ff238b82 */ /* 0x002eac0000000800 */
.L_x_116:
[----:B------:R-:W-:Y:S05]  /*64a0*/  @!P1 BRA `(.L_x_117) ;  /* 0x0000000000209947 */ /* 0x000fea0003800000 */
[----:B------:R-:W-:Y:S04]  /*64b0*/  ISETP.NE.U32.AND P0, PT, R52, RZ, PT ;  /* 0x000000ff3400720c */ /* 0x000fe80003f05070 */
[----:B------:R-:W-:Y:S11]  /*64c0*/  ISETP.NE.AND.EX P0, PT, R53, RZ, PT, P0 ;  /* 0x000000ff3500720c */ /* 0x000ff60003f05300 */
[----:B------:R-:W-:Y:S02]  /*64d0*/  @!UPT UIADD3 URZ, UPT, UPT, URZ, URZ, URZ ;  /* 0x000000fffffff290 */ /* 0x000fe4000fffe0ff */
[----:B------:R-:W1:Y:S01]  /*64e0*/  @P0 LDC.64 R2, c[0x0][0x8a8] ;  /* 0x00022a00ff020b82 */ /* 0x000e620000000a00 */
[----:B------:R-:W-:Y:S04]  /*64f0*/  @P0 IMAD R0, R54, UR36, RZ ;  /* 0x0000002436000c24 */ /* 0x000fe8000f8e02ff */
[----:B-1----:R-:W-:Y:S05]  /*6500*/  @P0 IMAD.WIDE R2, R0, 0x4, R2 ;  /* 0x0000000400020825 */ /* 0x002fea00078e0202 */
[----:B-----5:R1:W5:Y:S02]  /*6510*/  @P0 LDG.E R32, desc[UR46][R2.64] ;  /* 0x0000002e02200981 */ /* 0x020364000c1e1900 */
[----:B-1----:R-:W3:Y:S02]  /*6520*/  @!P0 LDC R32, c[0x0][0x8a0] ;  /* 0x00022800ff208b82 */ /* 0x002ee40000000800 */
.L_x_117:
[----:B------:R-:W-:Y:S01]  /*6530*/  UISETP.NE.AND UP0, UPT, UR48, URZ, UPT ;  /* 0x000000ff3000728c */ /* 0x000fe2000bf05270 */
[----:B------:R-:W-:Y:S08]  /*6540*/  ISETP.NE.AND P5, PT, R82, RZ, PT ;  /* 0x000000ff5200720c */ /* 0x000ff00003fa5270 */
[----:B------:R-:W-:Y:S05]  /*6550*/  BRA.U !UP0, `(.L_x_118) ;  /* 0x0000000108407547 */ /* 0x000fea000b800000 */
[----:B------:R-:W-:Y:S02]  /*6560*/  ISETP.NE.U32.AND P0, PT, R58, RZ, PT ;  /* 0x000000ff3a00720c */ /* 0x000fe40003f05070 */
[----:B------:R-:W-:Y:S02]  /*6570*/  PLOP3.LUT P1, PT, PT, PT, PT, 0x80, 0x8 ;  /* 0x000000000008781c */ /* 0x000fe40003f2f070 */
[----:B------:R-:W-:Y:S11]  /*6580*/  ISETP.NE.AND.EX P0, PT, R59, RZ, PT, P0 ;  /* 0x000000ff3b00720c */ /* 0x000ff60003f05300 */
[----:B------:R-:W-:Y:S02]  /*6590*/  @!UPT UIADD3 URZ, UPT, UPT, URZ, URZ, URZ ;  /* 0x000000fffffff290 */ /* 0x000fe4000fffe0ff */
[----:B------:R-:W-:Y:S01]  /*65a0*/  @P0 LOP3.LUT P2, RZ, R63, 0xff, RZ, 0xc0, !PT ;  /* 0x000000ff3fff0812 */ /* 0x000fe2000784c0ff */
[----:B------:R-:W1:Y:S01]  /*65b0*/  @P0 LDC.64 R2, c[0x0][0x888] ;  /* 0x00022200ff020b82 */ /* 0x000e620000000a00 */
[C---:B--2--5:R-:W-:Y:S02]  /*65c0*/  @!P0 FSETP.EQ.AND P5, PT, R35.reuse, RZ, PT ;  /* 0x000000ff2300820b */ /* 0x064fe40003fa2000 */
[----:B------:R-:W-:Y:S02]  /*65d0*/  @P0 PLOP3.LUT P1, PT, P2, PT, PT, 0x80, 0x8 ;  /* 0x000000000008081c */ /* 0x000fe4000172f070 */
[----:B------:R-:W-:Y:S04]  /*65e0*/  @P0 FSETP.NEU.AND P2, PT, R35, RZ, PT ;  /* 0x000000ff2300020b */ /* 0x000fe80003f4d000 */
[----:B------:R-:W-:Y:S02]  /*65f0*/  @P0 SEL R0, RZ, 0xffffffff, P2 ;  /* 0xffffffffff000807 */ /* 0x000fe40001000000 */
[----:B-1----:R-:W-:Y:S04]  /*6600*/  @P0 ISETP.NE.U32.AND P4, PT, R2, RZ, PT ;  /* 0x000000ff0200020c */ /* 0x002fe80003f85070 */
[----:B------:R-:W-:Y:S04]  /*6610*/  @P0 ISETP.NE.AND.EX P4, PT, R3, RZ, PT, P4 ;  /* 0x000000ff0300020c */ /* 0x000fe80003f85340 */
[----:B------:R-:W-:Y:S04]  /*6620*/  @!P1 SEL R0, RZ, 0xffffffff, P4 ;  /* 0xffffffffff009807 */ /* 0x000fe80002000000 */
[----:B------:R-:W-:Y:S04]  /*6630*/  @P0 LOP3.LUT R0, R0, 0x1, RZ, 0xc0, !PT ;  /* 0x0000000100000812 */ /* 0x000fe800078ec0ff */
[----:B------:R-:W-:Y:S04]  /*6640*/  @P0 ISETP.EQ.U32.AND P5, PT, R0, 0x1, PT ;  /* 0x000000010000080c */ /* 0x000fe80003fa2070 */
[----:B------:R-:W-:Y:S09]  /*6650*/  P2R R82, PR, RZ, 0x20 ;  /* 0x00000020ff527803 */ /* 0x000ff20000000000 */
.L_x_118:
[----:B------:R-:W-:Y:S01]  /*6660*/  @!P5 SHF.L.U32 R2, R75, 0x1f, RZ ;  /* 0x0000001f4b02d819 */ /* 0x000fe200000006ff */
[----:B------:R-:W-:Y:S01]  /*6670*/  IMAD.SHL.U32 R81, R68, 0x2, RZ ;  /* 0x0000000244517824 */ /* 0x000fe200078e00ff */
[----:B------:R-:W-:Y:S01]  /*6680*/  LEA R78, R30, UR44, 0x3 ;  /* 0x0000002c1e4e7c11 */ /* 0x000fe2000f8e18ff */
[----:B------:R-:W-:Y:S01]  /*6690*/  BSSY B1, `(.L_x_119) ;  /* 0x000002e000017945 */ /* 0x000fe20003800000 */
[----:B------:R-:W1:Y:S01]  /*66a0*/  @!P5 SYNCS.PHASECHK.TRANS64.TRYWAIT P1, [UR44+0xd0], R2 ;  /* 0x0000d002ff00d5a7 */ /* 0x000e62000802112c */
[----:B------:R-:W-:Y:S01]  /*66b0*/  SHF.L.U32 R3, R74, 0x1f, RZ ;  /* 0x0000001f4a037819 */ /* 0x000fe200000006ff */
[----:B------:R-:W-:Y:S01]  /*66c0*/  IMAD.MOV.U32 R39, RZ, RZ, 0x1 ;  /* 0x00000001ff277424 */ /* 0x000fe200078e00ff */
[----:B------:R-:W-:Y:S01]  /*66d0*/  ISETP.NE.U32.AND P2, PT, RZ, UR38, PT ;  /* 0x00000026ff007c0c */ /* 0x000fe2000bf45070 */
[----:B------:R-:W-:Y:S01]  /*66e0*/  IMAD R34, R30, 0x40, R33 ;  /* 0x000000401e227824 */ /* 0x000fe200078e0221 */
[----:B------:R-:W-:Y:S01]  /*66f0*/  CS2R R50, SRZ ;  /* 0x0000000000327805 */ /* 0x000fe2000001ff00 */
[----:B------:R-:W-:Y:S01]  /*6700*/  IMAD.MOV.U32 R38, RZ, RZ, RZ ;  /* 0x000000ffff267224 */ /* 0x000fe200078e00ff */
[----:B------:R-:W-:Y:S02]  /*6710*/  ISETP.NE.AND.EX P2, PT, RZ, UR39, PT, P2 ;  /* 0x00000027ff007c0c */ /* 0x000fe4000bf45320 */
[----:B------:R-:W-:Y:S02]  /*6720*/  CS2R R48, SRZ ;  /* 0x0000000000307805 */ /* 0x000fe4000001ff00 */
[----:B------:R-:W-:Y:S02]  /*6730*/  CS2R R42, SRZ ;  /* 0x00000000002a7805 */ /* 0x000fe4000001ff00 */
[----:B------:R-:W-:Y:S02]  /*6740*/  CS2R R40, SRZ ;  /* 0x0000000000287805 */ /* 0x000fe4000001ff00 */
[----:B------:R-:W-:Y:S01]  /*6750*/  SEL R5, RZ, 0xffffffff, P2 ;  /* 0xffffffffff057807 */ /* 0x000fe20001000000 */
[----:B------:R-:W-:Y:S01]  /*6760*/  VIADD R86, R81, UR44 ;  /* 0x0000002c51567c36 */ /* 0x000fe20008000000 */
[----:B--2--5:R-:W-:Y:S01]  /*6770*/  FSETP.NEU.AND P2, PT, R35, RZ, PT ;  /* 0x000000ff2300720b */ /* 0x024fe20003f4d000 */
[----:B------:R2:W4:Y:S03]  /*6780*/  SYNCS.PHASECHK.TRANS64.TRYWAIT P0, [R78+URZ+0x140], R3 ;  /* 0x000140034e0075a7 */ /* 0x00052600080011ff */
[----:B------:R-:W-:Y:S02]  /*6790*/  SEL R0, RZ, 0xffffffff, P2 ;  /* 0xffffffffff007807 */ /* 0x000fe40001000000 */
[----:B------:R-:W-:Y:S04]  /*67a0*/  LOP3.LUT P2, R79, R63, 0xff, RZ, 0xc0, !PT ;  /* 0x000000ff3f4f7812 */ /* 0x000fe8000784c0ff */
[----:B------:R-:W-:Y:S04]  /*67b0*/  @P3 SEL R0, R5, R0, !P2 ;  /* 0x0000000005003207 */ /* 0x000fe80005000000 */
[----:B------:R-:W-:Y:S04]  /*67c0*/  LOP3.LUT R0, R0, 0x1, RZ, 0xc0, !PT ;  /* 0x0000000100007812 */ /* 0x000fe800078ec0ff */
[----:B------:R-:W-:Y:S04]  /*67d0*/  ISETP.NE.U32.AND P4, PT, R0, 0x1, PT ;  /* 0x000000010000780c */ /* 0x000fe80003f85070 */
[----:B------:R-:W-:Y:S02]  /*67e0*/  P2R R84, PR, RZ, 0x10 ;  /* 0x00000010ff547803 */ /* 0x000fe40000000000 */
[----:B-1----:R-:W-:Y:S01]  /*67f0*/  @!P5 SEL R39, RZ, 0x1, !P1 ;  /* 0x00000001ff27d807 */ /* 0x002fe20004800000 */
[----:B--2---:R-:W-:Y:S06]  /*6800*/  @P5 BRA `(.L_x_120) ;  /* 0x0000000000585947 */ /* 0x004fec0003800000 */
[C---:B------:R-:W-:Y:S01]  /*6810*/  VIADD R0, R86.reuse, 0x200 ;  /* 0x0000020056007836 */ /* 0x040fe20000000000 */
[----:B------:R-:W-:Y:S01]  /*6820*/  LOP3.LUT P5, RZ, R69, 0x40, RZ, 0xc0, !PT ;  /* 0x0000004045ff7812 */ /* 0x000fe200078ac0ff */
[----:B------:R-:W-:Y:S01]  /*6830*/  BSSY B0, `(.L_x_121) ;  /* 0x000000e000007945 */ /* 0x000fe20003800000 */
[----:B------:R-:W-:Y:S01]  /*6840*/  ISETP.NE.AND P2, PT, R39, RZ, PT ;  /* 0x000000ff2700720c */ /* 0x000fe20003f45270 */
[----:B------:R-:W-:Y:S01]  /*6850*/  @P4 VIADD R2, R86, 0x210 ;  /* 0x0000021056024836 */ /* 0x000fe20000000000 */
[----:B------:R-:W-:Y:S01]  /*6860*/  PLOP3.LUT P1, PT, PT, PT, PT, 0x8, 0x80 ;  /* 0x000000000080781c */ /* 0x000fe20003f2e170 */
[----:B------:R-:W-:Y:S01]  /*6870*/  IMAD.MOV.U32 R51, RZ, RZ, RZ ;  /* 0x000000ffff337224 */ /* 0x000fe200078e00ff */
[----:B------:R-:W-:Y:S02]  /*6880*/  @P4 PLOP3.LUT P1, PT, P5, PT, PT, 0x80, 0x8 ;  /* 0x000000000008481c */ /* 0x000fe40002f2f070 */
[----:B------:R-:W-:Y:S02]  /*6890*/  CS2R R48, SRZ ;  /* 0x0000000000307805 */ /* 0x000fe4000001ff00 */
[----:B------:R-:W-:Y:S02]  /*68a0*/  CS2R R42, SRZ ;  /* 0x00000000002a7805 */ /* 0x000fe4000001ff00 */
[----:B------:R-:W-:Y:S07]  /*68b0*/  CS2R R40, SRZ ;  /* 0x0000000000287805 */ /* 0x000fee000001ff00 */
[----:B------:R-:W-:Y:S01]  /*68c0*/  @P1 VIADD R2, R0, 0xfffffff0 ;  /* 0xfffffff000021836 */ /* 0x000fe20000000000 */
[----:B------:R-:W-:Y:S06]  /*68d0*/  @P2 BRA `(.L_x_122) ;  /* 0x00000000000c2947 */ /* 0x000fec0003800000 */
[----:B------:R-:W-:Y:S04]  /*68e0*/  SHF.L.U32 R5, R75, 0x1f, RZ ;  /* 0x0000001f4b057819 */ /* 0x000fe800000006ff */
[----:B------:R-:W1:Y:S02]  /*68f0*/  SYNCS.PHASECHK.TRANS64.TRYWAIT P1, [UR44+0xd0], R5 ;  /* 0x0000d005ff0075a7 */ /* 0x000e64000802112c */
[----:B-1----:R-:W-:Y:S05]  /*6900*/  @!P1 BRA `(.L_x_123) ;  /* 0x00000034000c9947 */ /* 0x002fea0003800000 */
.L_x_122:
[----:B------:R-:W-:Y:S05]  /*6910*/  BSYNC B0 ;  /* 0x0000000000007941 */ /* 0x000fea0003800000 */
.L_x_121:
[----:B------:R-:W-:Y:S01]  /*6920*/  ISETP.NE.AND P1, PT, R84, RZ, PT ;  /* 0x000000ff5400720c */ /* 0x000fe20003f25270 */
[----:B------:R-:W-:Y:S11]  /*6930*/  HFMA2 R38, -RZ, RZ, 0, 5.9604644775390625e-08 ;  /* 0x00000001ff267431 */ /* 0x000ff600000001ff */
[----:B------:R-:W-:Y:S01]  /*6940*/  @!UPT UIADD3 URZ, UPT, UPT, URZ, URZ, URZ ;  /* 0x000000fffffff290 */ /* 0x000fe2000fffe0ff */
[----:B------:R2:W1:Y:S04]  /*6950*/  @P1 LDS.128 R48, [R2] ;  /* 0x0000000002301984 */ /* 0x0004680000000c00 */
[----:B------:R2:W1:Y:S02]  /*6960*/  @P1 LDS.128 R40, [R81+UR44+0x200] ;  /* 0x0002002c51281984 */ /* 0x0004640008000c00 */
.L_x_120:
[----:B------:R-:W-:Y:S05]  /*6970*/  BSYNC B1 ;  /* 0x0000000000017941 */ /* 0x000fea0003800000 */
.L_x_119:
[----:B-1----:R-:W-:Y:S04]  /*6980*/  SHF.R.U32.HI R5, RZ, 0x15, R34 ;  /* 0x00000015ff057819 */ /* 0x002fe80000011622 */
[----:B------:R-:W-:Y:S01]  /*6990*/  LOP3.LUT P1, RZ, R5, 0x3, R70, 0x48, !PT ;  /* 0x0000000305ff7812 */ /* 0x000fe20007824846 */
[----:B------:R-:W-:Y:S01]  /*69a0*/  @!UPT UIADD3 URZ, UPT, UPT, URZ, URZ, URZ ;  /* 0x000000fffffff290 */ /* 0x000fe2000fffe0ff */
[----:B----4-:R-:W-:Y:S11]  /*69b0*/  @P0 BRA `(.L_x_124) ;  /* 0x0000000000080947 */ /* 0x010ff60003800000 */
[----:B------:R-:W1:Y:S02]  /*69c0*/  SYNCS.PHASECHK.TRANS64.TRYWAIT P0, [R78+URZ+0x140], R3 ;  /* 0x000140034e0075a7 */ /* 0x000e6400080011ff */
[----:B-1----:R-:W-:Y:S05]  /*69d0*/  @!P0 BRA `(.L_x_125) ;  /* 0x0000003000f08947 */ /* 0x002fea0003800000 */
.L_x_124:
[----:B------:R-:W-:Y:S05]  /*69e0*/  @!P1 BRA `(.L_x_126) ;  /* 0x0000000000409947 */ /* 0x000fea0003800000 */
[----:B------:R-:W4:Y:S01]  /*69f0*/  LDCU.64 UR8, c[0x4][0x70] ;  /* 0x01000e00ff0877ac */ /* 0x000f220008000a00 */
[----:B-1----:R-:W-:Y:S01]  /*6a00*/  MOV R3, 0x0 ;  /* 0x0000000000037802 */ /* 0x002fe20000000f00 */
[----:B------:R-:W-:Y:S02]  /*6a10*/  HFMA2 R12, -RZ, RZ, 0, 5.9604644775390625e-08 ;  /* 0x00000001ff0c7431 */ /* 0x000fe400000001ff */
[----:B------:R-:W-:Y:S02]  /*6a20*/  IMAD.MOV.U32 R8, RZ, RZ, 0x192 ;  /* 0x00000192ff087424 */ /* 0x000fe400078e00ff */
[----:B------:R-:W-:Y:S01]  /*6a30*/  IMAD.MOV.U32 R13, RZ, RZ, RZ ;  /* 0x000000ffff0d7224 */ /* 0x000fe200078e00ff */
[----:B------:R-:W1:Y:S01]  /*6a40*/  LDCU.64 UR6, c[0x4][0x78] ;  /* 0x01000f00ff0677ac */ /* 0x000e620008000a00 */
[----:B--2---:R-:W2:Y:S01]  /*6a50*/  LDC.64 R2, c[0x4][R3] ;  /* 0x0100000003027b82 */ /* 0x004ea20000000a00 */
[----:B------:R-:W5:Y:S01]  /*6a60*/  LDCU.64 UR4, c[0x4][0x10] ;  /* 0x01000200ff0477ac */ /* 0x000f620008000a00 */
[----:B----4-:R-:W-:Y:S01]  /*6a70*/  MOV R5, UR9 ;  /* 0x0000000900057c02 */ /* 0x010fe20008000f00 */
[----:B------:R-:W-:Y:S01]  /*6a80*/  IMAD.U32 R4, RZ, RZ, UR8 ;  /* 0x00000008ff047e24 */ /* 0x000fe2000f8e00ff */
[----:B-1----:R-:W-:Y:S01]  /*6a90*/  MOV R7, UR7 ;  /* 0x0000000700077c02 */ /* 0x002fe20008000f00 */
[----:B------:R-:W-:Y:S01]  /*6aa0*/  IMAD.U32 R6, RZ, RZ, UR6 ;  /* 0x00000006ff067e24 */ /* 0x000fe2000f8e00ff */
[----:B-----5:R-:W-:Y:S01]  /*6ab0*/  MOV R11, UR5 ;  /* 0x00000005000b7c02 */ /* 0x020fe20008000f00 */
[----:B------:R-:W-:Y:S02]  /*6ac0*/  IMAD.U32 R10, RZ, RZ, UR4 ;  /* 0x00000004ff0a7e24 */ /* 0x000fe4000f8e00ff */
[----:B------:R-:W-:Y:S07]  /*6ad0*/  LEPC R20, `(.L_x_126) ;  /* 0x000000001014794e */ /* 0x000fee0000000000 */
[----:B--23--:R-:W-:Y:S05]  /*6ae0*/  CALL.ABS.NOINC R2 ;  /* 0x0000000002007343 */ /* 0x00cfea0003c00000 */
.L_x_126:
[----:B------:R-:W-:Y:S01]  /*6af0*/  SHF.L.U32 R20, R40, 0x10, RZ ;  /* 0x0000001028147819 */ /* 0x000fe200000006ff */
[----:B------:R-:W-:Y:S05]  /*6b00*/  WARPSYNC.ALL ;  /* 0x0000000000007948 */ /* 0x000fea0003800000 */
[----:B------:R-:W-:Y:S01]  /*6b10*/  R2UR UR4, R34 ;  /* 0x00000000220472ca */ /* 0x000fe200000e0000 */
[----:B------:R-:W-:Y:S01]  /*6b20*/  BSSY.RECONVERGENT B0, `(.L_x_127) ;  /* 0x0000056000007945 */ /* 0x000fe20003800200 */
[----:B------:R-:W-:Y:S02]  /*6b30*/  LOP3.LUT R21, R40, 0xffff0000, RZ, 0xc0, !PT ;  /* 0xffff000028157812 */ /* 0x000fe400078ec0ff */
[----:B------:R-:W-:Y:S02]  /*6b40*/  LOP3.LUT R36, R41, 0xffff0000, RZ, 0xc0, !PT ;  /* 0xffff000029247812 */ /* 0x000fe400078ec0ff */
[----:B------:R-:W-:Y:S02]  /*6b50*/  SHF.L.U32 R37, R43, 0x10, RZ ;  /* 0x000000102b257819 */ /* 0x000fe400000006ff */
[----:B------:R-:W-:Y:S02]  /*6b60*/  MOV R85, 0x10 ;  /* 0x0000001000557802 */ /* 0x000fe40000000f00 */
[----:B------:R-:W-:Y:S02]  /*6b70*/  LOP3.LUT P6, RZ, R69, 0x40, RZ, 0xc0, !PT ;  /* 0x0000004045ff7812 */ /* 0x000fe400078cc0ff */
[----:B------:R-:W-:Y:S01]  /*6b80*/  ISETP.NE.AND P0, PT, R76, RZ, PT ;  /* 0x000000ff4c00720c */ /* 0x000fe20003f05270 */
[----:B------:R-:W3:Y:S01]  /*6b90*/  LDTM.x16 R4, tmem[UR4] ;  /* 0x00000004000479ee */ /* 0x000ee20008240000 */
[----:B------:R-:W-:Y:S04]  /*6ba0*/  SEL R85, R85, 0xfffffff0, !P6 ;  /* 0xfffffff055557807 */ /* 0x000fe80007000000 */
[----:B------:R-:W-:Y:S01]  /*6bb0*/  IADD3 R83, PT, PT, R86, R85, RZ ;  /* 0x0000005556537210 */ /* 0x000fe20007ffe0ff */
[C---:B---3--:R-:W-:Y:S01]  /*6bc0*/  FMUL R0, R32.reuse, R4 ;  /* 0x0000000420007220 */ /* 0x048fe20000400000 */
[C---:B--2---:R-:W-:Y:S01]  /*6bd0*/  FMUL R2, R32.reuse, R5 ;  /* 0x0000000520027220 */ /* 0x044fe20000400000 */
[C---:B-1----:R-:W-:Y:S01]  /*6be0*/  FMUL R3, R32.reuse, R6 ;  /* 0x0000000620037220 */ /* 0x042fe20000400000 */
[----:B------:R-:W-:Y:S01]  /*6bf0*/  FMUL R7, R32, R7 ;  /* 0x0000000720077220 */ /* 0x000fe20000400000 */
[----:B------:R-:W-:Y:S01]  /*6c00*/  FFMA R0, R35, R20, R0 ;  /* 0x0000001423007223 */ /* 0x000fe20000000000 */
[----:B------:R-:W-:Y:S01]  /*6c10*/  SHF.L.U32 R20, R41, 0x10, RZ ;  /* 0x0000001029147819 */ /* 0x000fe200000006ff */
[C---:B------:R-:W-:Y:S01]  /*6c20*/  FFMA R2, R35.reuse, R21, R2 ;  /* 0x0000001523027223 */ /* 0x040fe20000000002 */
[----:B------:R-:W-:Y:S01]  /*6c30*/  SHF.L.U32 R21, R42, 0x10, RZ ;  /* 0x000000102a157819 */ /* 0x000fe200000006ff */
[C---:B------:R-:W-:Y:S01]  /*6c40*/  FMUL R4, R32.reuse, R8 ;  /* 0x0000000820047220 */ /* 0x040fe20000400000 */
[----:B------:R-:W-:Y:S01]  /*6c50*/  FMUL R5, R32, R9 ;  /* 0x0000000920057220 */ /* 0x000fe20000400000 */
[C---:B------:R-:W-:Y:S01]  /*6c60*/  FFMA R3, R35.reuse, R20, R3 ;  /* 0x0000001423037223 */ /* 0x040fe20000000003 */
[----:B------:R-:W-:Y:S01]  /*6c70*/  LOP3.LUT R20, R42, 0xffff0000, RZ, 0xc0, !PT ;  /* 0xffff00002a147812 */ /* 0x000fe200078ec0ff */
[----:B------:R-:W-:Y:S01]  /*6c80*/  FFMA R7, R35, R36, R7 ;  /* 0x0000002423077223 */ /* 0x000fe20000000007 */
[----:B------:R-:W-:Y:S01]  /*6c90*/  LOP3.LUT R36, R43, 0xffff0000, RZ, 0xc0, !PT ;  /* 0xffff00002b247812 */ /* 0x000fe200078ec0ff */
[----:B------:R-:W-:Y:S01]  /*6ca0*/  FMUL R6, R32, R10 ;  /* 0x0000000a20067220 */ /* 0x000fe20000400000 */
[----:B------:R-:W-:Y:S01]  /*6cb0*/  F2FP.RELU.BF16.F32.PACK_AB R44, R2, R0 ;  /* 0x00000000022c723e */ /* 0x000fe200000018ff */
[----:B------:R-:W-:Y:S01]  /*6cc0*/  FMUL R11, R32, R11 ;  /* 0x0000000b200b7220 */ /* 0x000fe20000400000 */
[----:B------:R-:W-:Y:S01]  /*6cd0*/  F2FP.RELU.BF16.F32.PACK_AB R45, R7, R3 ;  /* 0x00000003072d723e */ /* 0x000fe200000018ff */
[C---:B------:R-:W-:Y:S01]  /*6ce0*/  FFMA R4, R35.reuse, R21, R4 ;  /* 0x0000001523047223 */ /* 0x040fe20000000004 */
[C---:B------:R-:W-:Y:S01]  /*6cf0*/  FFMA R5, R35.reuse, R20, R5 ;  /* 0x0000001423057223 */ /* 0x040fe20000000005 */
[C---:B------:R-:W-:Y:S01]  /*6d00*/  FFMA R6, R35.reuse, R37, R6 ;  /* 0x0000002523067223 */ /* 0x040fe20000000006 */
[----:B------:R-:W-:Y:S01]  /*6d10*/  SHF.L.U32 R20, R48, 0x10, RZ ;  /* 0x0000001030147819 */ /* 0x000fe200000006ff */
[----:B------:R-:W-:Y:S01]  /*6d20*/  FFMA R11, R35, R36, R11 ;  /* 0x00000024230b7223 */ /* 0x000fe2000000000b */
[----:B------:R-:W-:Y:S01]  /*6d30*/  FMUL R8, R32, R12 ;  /* 0x0000000c20087220 */ /* 0x000fe20000400000 */
[----:B------:R-:W-:Y:S01]  /*6d40*/  LOP3.LUT R36, R48, 0xffff0000, RZ, 0xc0, !PT ;  /* 0xffff000030247812 */ /* 0x000fe200078ec0ff */
[C---:B------:R-:W-:Y:S01]  /*6d50*/  FMUL R9, R32.reuse, R13 ;  /* 0x0000000d20097220 */ /* 0x040fe20000400000 */
[----:B------:R-:W-:Y:S01]  /*6d60*/  SHF.L.U32 R21, R49, 0x10, RZ ;  /* 0x0000001031157819 */ /* 0x000fe200000006ff */
[C---:B------:R-:W-:Y:S01]  /*6d70*/  FMUL R10, R32.reuse, R14 ;  /* 0x0000000e200a7220 */ /* 0x040fe20000400000 */
[----:B------:R-:W-:Y:S01]  /*6d80*/  FFMA R8, R35, R20, R8 ;  /* 0x0000001423087223 */ /* 0x000fe20000000008 */
[----:B------:R-:W-:Y:S01]  /*6d90*/  LOP3.LUT R20, R49, 0xffff0000, RZ, 0xc0, !PT ;  /* 0xffff000031147812 */ /* 0x000fe200078ec0ff */
[C---:B------:R-:W-:Y:S01]  /*6da0*/  FFMA R9, R35.reuse, R36, R9 ;  /* 0x0000002423097223 */ /* 0x040fe20000000009 */
[----:B------:R-:W-:Y:S01]  /*6db0*/  FMUL R15, R32, R15 ;  /* 0x0000000f200f7220 */ /* 0x000fe20000400000 */
[C---:B------:R-:W-:Y:S01]  /*6dc0*/  FFMA R10, R35.reuse, R21, R10 ;  /* 0x00000015230a7223 */ /* 0x040fe2000000000a */
[----:B------:R-:W-:Y:S01]  /*6dd0*/  SHF.L.U32 R21, R50, 0x10, RZ ;  /* 0x0000001032157819 */ /* 0x000fe200000006ff */
[----:B------:R-:W-:Y:S01]  /*6de0*/  FMUL R12, R32, R16 ;  /* 0x00000010200c7220 */ /* 0x000fe20000400000 */
[----:B------:R-:W-:Y:S01]  /*6df0*/  LOP3.LUT R36, R50, 0xffff0000, RZ, 0xc0, !PT ;  /* 0xffff000032247812 */ /* 0x000fe200078ec0ff */
[----:B------:R-:W-:Y:S01]  /*6e00*/  FFMA R15, R35, R20, R15 ;  /* 0x00000014230f7223 */ /* 0x000fe2000000000f */
[C---:B------:R-:W-:Y:S01]  /*6e10*/  FMUL R13, R32.reuse, R17 ;  /* 0x00000011200d7220 */ /* 0x040fe20000400000 */
[C---:B------:R-:W-:Y:S01]  /*6e20*/  SHF.L.U32 R37, R51.reuse, 0x10, RZ ;  /* 0x0000001033257819 */ /* 0x040fe200000006ff */
[C---:B------:R-:W-:Y:S01]  /*6e30*/  FMUL R14, R32.reuse, R18 ;  /* 0x00000012200e7220 */ /* 0x040fe20000400000 */
[----:B------:R-:W-:Y:S01]  /*6e40*/  LOP3.LUT R20, R51, 0xffff0000, RZ, 0xc0, !PT ;  /* 0xffff000033147812 */ /* 0x000fe200078ec0ff */
[----:B------:R-:W-:Y:S01]  /*6e50*/  FMUL R19, R32, R19 ;  /* 0x0000001320137220 */ /* 0x000fe20000400000 */
[----:B------:R-:W-:Y:S01]  /*6e60*/  F2FP.RELU.BF16.F32.PACK_AB R46, R5, R4 ;  /* 0x00000004052e723e */ /* 0x000fe200000018ff */
[----:B------:R-:W-:Y:S01]  /*6e70*/  FFMA R12, R35, R21, R12 ;  /* 0x00000015230c7223 */ /* 0x000fe2000000000c */
[----:B------:R-:W-:Y:S01]  /*6e80*/  F2FP.RELU.BF16.F32.PACK_AB R47, R11, R6 ;  /* 0x000000060b2f723e */ /* 0x000fe200000018ff */
[C---:B------:R-:W-:Y:S01]  /*6e90*/  FFMA R13, R35.reuse, R36, R13 ;  /* 0x00000024230d7223 */ /* 0x040fe2000000000d */
[C---:B------:R-:W-:Y:S01]  /*6ea0*/  FFMA R14, R35.reuse, R37, R14 ;  /* 0x00000025230e7223 */ /* 0x040fe2000000000e */
[----:B------:R-:W-:Y:S01]  /*6eb0*/  FFMA R19, R35, R20, R19 ;  /* 0x0000001423137223 */ /* 0x000fe20000000013 */
[----:B------:R-:W-:Y:S01]  /*6ec0*/  F2FP.RELU.BF16.F32.PACK_AB R88, R9, R8 ;  /* 0x000000080958723e */ /* 0x000fe200000018ff */
[----:B------:R1:W-:Y:S01]  /*6ed0*/  STS.128 [R81+UR44+0x200], R44 ;  /* 0x0002002c51007988 */ /* 0x0003e20008000c2c */
[----:B------:R-:W-:Y:S02]  /*6ee0*/  F2FP.RELU.BF16.F32.PACK_AB R89, R15, R10 ;  /* 0x0000000a0f59723e */ /* 0x000fe400000018ff */
[----:B------:R-:W-:Y:S02]  /*6ef0*/  F2FP.RELU.BF16.F32.PACK_AB R90, R13, R12 ;  /* 0x0000000c0d5a723e */ /* 0x000fe400000018ff */
[----:B------:R-:W-:Y:S05]  /*6f00*/  F2FP.RELU.BF16.F32.PACK_AB R91, R19, R14 ;  /* 0x0000000e135b723e */ /* 0x000fea00000018ff */
[----:B------:R1:W-:Y:S01]  /*6f10*/  STS.128 [R83+0x200], R88 ;  /* 0x0002005853007388 */ /* 0x0003e20000000c00 */
[----:B------:R-:W-:Y:S01]  /*6f20*/  @!PT LDS RZ, [RZ] ;  /* 0x00000000fffff984 */ /* 0x000fe20000000800 */
[----:B------:R-:W-:Y:S01]  /*6f30*/  @!PT LDS RZ, [RZ] ;  /* 0x00000000fffff984 */ /* 0x000fe20000000800 */
[----:B------:R-:W-:Y:S01]  /*6f40*/  @!PT LDS RZ, [RZ] ;  /* 0x00000000fffff984 */ /* 0x000fe20000000800 */
[----:B------:R-:W-:Y:S01]  /*6f50*/  @!PT LDS RZ, [RZ] ;  /* 0x00000000fffff984 */ /* 0x000fe20000000800 */
[----:B------:R2:W-:Y:S07]  /*6f60*/  MEMBAR.ALL.CTA ;  /* 0x0000000000007992 */ /* 0x0005ee0000008000 */
[----:B--2---:R-:W2:Y:S02]  /*6f70*/  FENCE.VIEW.ASYNC.S ;  /* 0x00000000000073c6 */ /* 0x004ea40000000000 */
[----:B--2---:R-:W-:Y:S06]  /*6f80*/  BAR.SYNC.DEFER_BLOCKING 0x1, 0x80 ;  /* 0x0042000000007b1d */ /* 0x004fec0000010000 */
[----:B------:R-:W-:Y:S05]  /*6f90*/  @P0 BRA `(.L_x_128) ;  /* 0x0000000000380947 */ /* 0x000fea0003800000 */
[----:B------:R-:W-:Y:S02]  /*6fa0*/  UIADD3 UR4, UPT, UPT, UR44, 0x200, URZ ;  /* 0x000002002c047890 */ /* 0x000fe4000fffe0ff */
[----:B------:R-:W-:Y:S01]  /*6fb0*/  UIADD3 UR8, UP0, UPT, UR50, 0x680, URZ ;  /* 0x0000068032087890 */ /* 0x000fe2000ff1e0ff */
[----:B------:R-:W-:Y:S01]  /*6fc0*/  UMOV UR43, UR36 ;  /* 0x00000024002b7c82 */ /* 0x000fe20008000000 */
[----:B------:R-:W-:Y:S02]  /*6fd0*/  UIADD3 UR5, UPT, UPT, UR41, 0x40, URZ ;  /* 0x0000004029057890 */ /* 0x000fe4000fffe0ff */
[----:B------:R-:W-:Y:S01]  /*6fe0*/  MOV R71, UR4 ;  /* 0x0000000400477c02 */ /* 0x000fe20008000f00 */
[----:B------:R-:W-:Y:S02]  /*6ff0*/  UIADD3.X UR9, UPT, UPT, URZ, UR51, URZ, UP0, !UPT ;  /* 0x00000033ff097290 */ /* 0x000fe400087fe4ff */
[----:B------:R-:W-:Y:S01]  /*7000*/  UIADD3 UR4, UPT, UPT, UR44, 0xa00, URZ ;  /* 0x00000a002c047890 */ /* 0x000fe2000fffe0ff */
[----:B------:R-:W-:Y:S01]  /*7010*/  R2UR UR40, R71 ;  /* 0x00000000472872ca */ /* 0x000fe200000e0000 */
[----:B------:R-:W-:Y:S01]  /*7020*/  UMOV UR6, UR42 ;  /* 0x0000002a00067c82 */ /* 0x000fe20008000000 */
[----:B------:R-:W-:Y:S11]  /*7030*/  UMOV UR7, UR36 ;  /* 0x0000002400077c82 */ /* 0x000ff60008000000 */
[----:B------:R2:W-:Y:S01]  /*7040*/  UTMASTG.3D [UR40], [UR8] ;  /* 0x00000028080073b5 */ /* 0x0005e20008010000 */
[----:B------:R2:W-:Y:S01]  /*7050*/  UTMASTG.3D [UR4], [UR8] ;  /* 0x00000004080073b5 */ /* 0x0005e20008010000 */
[----:B------:R0:W-:Y:S01]  /*7060*/  UTMACMDFLUSH ;  /* 0x00000000000079b7 */ /* 0x0001e20000000000 */
[----:B--2---:R-:W-:Y:S04]  /*7070*/  DEPBAR.LE SB0, 0x1 ;  /* 0x000080400000791a */ /* 0x004fe80000000000 */
.L_x_128:
[----:B------:R-:W-:Y:S05]  /*7080*/  BSYNC.RECONVERGENT B0 ;  /* 0x0000000000007941 */ /* 0x000fea0003800200 */
.L_x_127:
[----:B------:R-:W-:Y:S01]  /*7090*/  BAR.SYNC.DEFER_BLOCKING 0x1, 0x80 ;  /* 0x0042000000007b1d */ /* 0x000fe20000010000 */
[----:B------:R-:W-:Y:S01]  /*70a0*/  ISETP.NE.AND P1, PT, R82, RZ, PT ;  /* 0x000000ff5200720c */ /* 0x000fe20003f25270 */
[----:B------:R-:W-:Y:S01]  /*70b0*/  UISETP.NE.AND UP0, UPT, UR45, URZ, UPT ;  /* 0x000000ff2d00728c */ /* 0x000fe2000bf05270 */
[----:B------:R-:W-:Y:S11]  /*70c0*/  LEA R3, R38, UR44, 0x3 ;  /* 0x0000002c26037c11 */ /* 0x000ff6000f8e18ff */
[----:B------:R-:W-:Y:S01]  /*70d0*/  @!P1 SHF.L.U32 R2, R75, 0x1f, RZ ;  /* 0x0000001f4b029819 */ /* 0x000fe200000006ff */
[----:B------:R-:W-:Y:S06]  /*70e0*/  BRA.U !UP0, `(.L_x_129) ;  /* 0x0000000108247547 */ /* 0x000fec000b800000 */
[----:B------:R-:W-:Y:S01]  /*70f0*/  IMAD.U32 R5, RZ, RZ, UR49 ;  /* 0x00000031ff057e24 */ /* 0x000fe2000f8e00ff */
[----:B------:R-:W-:Y:S01]  /*7100*/  MOV R0, UR37 ;  /* 0x0000002500007c02 */ /* 0x000fe20008000f00 */
[----:B------:R-:W-:Y:S03]  /*7110*/  UIADD3 UR49, UPT, UPT, UR49, 0x1, URZ ;  /* 0x0000000131317890 */ /* 0x000fe6000fffe0ff */
[----:B------:R-:W-:Y:S01]  /*7120*/  @!P1 LEA R5, R5, UR44, 0x3 ;  /* 0x0000002c05059c11 */ /* 0x000fe2000f8e18ff */
[----:B------:R-:W-:Y:S04]  /*7130*/  UISETP.NE.AND UP0, UPT, UR49, 0x4, UPT ;  /* 0x000000043100788c */ /* 0x000fe8000bf05270 */
[----:B------:R-:W-:Y:S01]  /*7140*/  @!P1 VIADD R5, R5, 0xf0 ;  /* 0x000000f005059836 */ /* 0x000fe20000000000 */
[----:B------:R-:W-:Y:S04]  /*7150*/  USEL UR49, UR49, URZ, UP0 ;  /* 0x000000ff31317287 */ /* 0x000fe80008000000 */
[----:B------:R-:W-:Y:S04]  /*7160*/  @!P1 PRMT R0, R0, 0x654, R5 ;  /* 0x0000065400009816 */ /* 0x000fe80000000005 */
[----:B------:R2:W-:Y:S04]  /*7170*/  @!P1 SYNCS.ARRIVE.TRANS64.RED.A1T0 RZ, [R0+URZ], RZ ;  /* 0x000000ff00ff99a7 */ /* 0x0005e800081004ff */
.L_x_129:
[----:B------:R-:W3:Y:S01]  /*7180*/  @!P1 SYNCS.PHASECHK.TRANS64.TRYWAIT P0, [R3+URZ+0xd0], R2 ;  /* 0x0000d002030095a7 */ /* 0x000ee200080011ff */
[----:B------:R-:W-:Y:S01]  /*7190*/  BSSY B1, `(.L_x_130) ;  /* 0x0000012000017945 */ /* 0x000fe20003800000 */
[----:B---3--:R-:W-:Y:S03]  /*71a0*/  @!P1 SEL R39, RZ, 0x1, !P0 ;  /* 0x00000001ff279807 */ /* 0x008fe60004000000 */
[----:B------:R-:W-:Y:S05]  /*71b0*/  @P1 BRA `(.L_x_131) ;  /* 0x00000000003c1947 */ /* 0x000fea0003800000 */
[----:B------:R-:W-:Y:S01]  /*71c0*/  ISETP.NE.AND P1, PT, R84, RZ, PT ;  /* 0x000000ff5400720c */ /* 0x000fe20003f25270 */
[----:B------:R-:W-:Y:S01]  /*71d0*/  BSSY B0, `(.L_x_132) ;  /* 0x0000009000007945 */ /* 0x000fe20003800000 */
[----:B------:R-:W-:Y:S11]  /*71e0*/  ISETP.NE.AND P0, PT, R39, RZ, PT ;  /* 0x000000ff2700720c */ /* 0x000ff60003f05270 */
[----:B------:R-:W-:Y:S05]  /*71f0*/  @P1 IMAD R4, R38, 0x1000, R81 ;  /* 0x0000100026041824 */ /* 0x000fea00078e0251 */
[----:B------:R-:W-:Y:S05]  /*7200*/  @P1 IADD3 R2, PT, PT, R4, UR44, RZ ;  /* 0x0000002c04021c10 */ /* 0x000fea000fffe0ff */
[----:B------:R-:W-:Y:S01]  /*7210*/  @P1 IMAD.IADD R2, R85, 0x1, R2 ;  /* 0x0000000155021824 */ /* 0x000fe200078e0202 */
[----:B------:R-:W-:Y:S06]  /*7220*/  @P0 BRA `(.L_x_133) ;  /* 0x00000000000c0947 */ /* 0x000fec0003800000 */
[----:B--2---:R-:W-:Y:S04]  /*7230*/  SHF.L.U32 R0, R75, 0x1f, RZ ;  /* 0x0000001f4b007819 */ /* 0x004fe800000006ff */
[----:B------:R-:W2:Y:S02]  /*7240*/  SYNCS.PHASECHK.TRANS64.TRYWAIT P0, [R3+URZ+0xd0], R0 ;  /* 0x0000d000030075a7 */ /* 0x000ea400080011ff */
[----:B--2---:R-:W-:Y:S05]  /*7250*/  @!P0 BRA `(.L_x_134) ;  /* 0x0000002800e48947 */ /* 0x004fea0003800000 */
.L_x_133:
[----:B------:R-:W-:Y:S05]  /*7260*/  BSYNC B0 ;  /* 0x0000000000007941 */ /* 0x000fea0003800000 */
.L_x_132:
[----:B------:R-:W-:Y:S02]  /*7270*/  ISETP.NE.AND P0, PT, R84, RZ, PT ;  /* 0x000000ff5400720c */ /* 0x000fe40003f05270 */
[----:B------:R-:W-:Y:S11]  /*7280*/  IADD3 R38, PT, PT, R38, 0x1, RZ ;  /* 0x0000000126267810 */ /* 0x000ff60007ffe0ff */
[----:B------:R3:W4:Y:S04]  /*7290*/  @P0 LDS.128 R40, [R4+UR44+0x200] ;  /* 0x0002002c04280984 */ /* 0x0007280008000c00 */
[----:B------:R3:W1:Y:S02]  /*72a0*/  @P0 LDS.128 R48, [R2+0x200] ;  /* 0x0002000002300984 */ /* 0x0006640000000c00 */
.L_x_131:
[----:B------:R-:W-:Y:S05]  /*72b0*/  BSYNC B1 ;  /* 0x0000000000017941 */ /* 0x000fea0003800000 */
.L_x_130:
[----:B--2---:R-:W-:Y:S05]  /*72c0*/  VIADD R3, R34, 0x10 ;  /* 0x0000001022037836 */ /* 0x004fea0000000000 */
[----:B------:R-:W-:Y:S04]  /*72d0*/  SHF.R.U32.HI R3, RZ, 0x15, R3 ;  /* 0x00000015ff037819 */ /* 0x000fe80000011603 */
[----:B------:R-:W-:Y:S11]  /*72e0*/  LOP3.LUT P0, RZ, R3, 0x3, R70, 0x48, !PT ;  /* 0x0000000303ff7812 */ /* 0x000ff60007804846 */
[----:B------:R-:W-:Y:S02]  /*72f0*/  @!UPT UIADD3 URZ, UPT, UPT, URZ, URZ, URZ ;  /* 0x000000fffffff290 */ /* 0x000fe4000fffe0ff */
[----:B------:R-:W-:Y:S05]  /*7300*/  @!P0 BRA `(.L_x_135) ;  /* 0x0000000000408947 */ /* 0x000fea0003800000 */
[----:B------:R-:W2:Y:S01]  /*7310*/  LDCU.64 UR8, c[0x4][0x70] ;  /* 0x01000e00ff0877ac */ /* 0x000ea20008000a00 */
[----:B------:R-:W-:Y:S01]  /*7320*/  MOV R3, 0x0 ;  /* 0x0000000000037802 */ /* 0x000fe20000000f00 */
[----:B------:R-:W-:Y:S02]  /*7330*/  HFMA2 R12, -RZ, RZ, 0, 5.9604644775390625e-08 ;  /* 0x00000001ff0c7431 */ /* 0x000fe400000001ff */
[----:B------:R-:W-:Y:S02]  /*7340*/  IMAD.MOV.U32 R8, RZ, RZ, 0x192 ;  /* 0x00000192ff087424 */ /* 0x000fe400078e00ff */
[----:B------:R-:W-:Y:S01]  /*7350*/  IMAD.MOV.U32 R13, RZ, RZ, RZ ;  /* 0x000000ffff0d7224 */ /* 0x000fe200078e00ff */
[----:B------:R-:W5:Y:S01]  /*7360*/  LDCU.64 UR6, c[0x4][0x78] ;  /* 0x01000f00ff0677ac */ /* 0x000f620008000a00 */
[----:B---3--:R-:W3:Y:S01]  /*7370*/  LDC.64 R2, c[0x4][R3] ;  /* 0x0100000003027b82 */ /* 0x008ee20000000a00 */
[----:B------:R-:W4:Y:S01]  /*7380*/  LDCU.64 UR4, c[0x4][0x10] ;  /* 0x01000200ff0477ac */ /* 0x000f220008000a00 */
[----:B--2---:R-:W-:Y:S01]  /*7390*/  MOV R5, UR9 ;  /* 0x0000000900057c02 */ /* 0x004fe20008000f00 */
[----:B------:R-:W-:Y:S01]  /*73a0*/  IMAD.U32 R4, RZ, RZ, UR8 ;  /* 0x00000008ff047e24 */ /* 0x000fe2000f8e00ff */
[----:B-----5:R-:W-:Y:S01]  /*73b0*/  MOV R7, UR7 ;  /* 0x0000000700077c02 */ /* 0x020fe20008000f00 */
[----:B------:R-:W-:Y:S01]  /*73c0*/  IMAD.U32 R6, RZ, RZ, UR6 ;  /* 0x00000006ff067e24 */ /* 0x000fe2000f8e00ff */
[----:B----4-:R-:W-:Y:S01]  /*73d0*/  MOV R11, UR5 ;  /* 0x00000005000b7c02 */ /* 0x010fe20008000f00 */
[----:B------:R-:W-:Y:S02]  /*73e0*/  IMAD.U32 R10, RZ, RZ, UR4 ;  /* 0x00000004ff0a7e24 */ /* 0x000fe4000f8e00ff */
[----:B------:R-:W-:Y:S07]  /*73f0*/  LEPC R20, `(.L_x_135) ;  /* 0x000000001014794e */ /* 0x000fee0000000000 */
[----:B-1-3--:R-:W-:Y:S05]  /*7400*/  CALL.ABS.NOINC R2 ;  /* 0x0000000002007343 */ /* 0x00afea0003c00000 */
.L_x_135:
[----:B----4-:R-:W-:Y:S01]  /*7410*/  SHF.L.U32 R20, R40, 0x10, RZ ;  /* 0x0000001028147819 */ /* 0x010fe200000006ff */
[----:B------:R-:W-:Y:S05]  /*7420*/  WARPSYNC.ALL ;  /* 0x0000000000007948 */ /* 0x000fea0003800000 */
[----:B------:R-:W-:Y:S01]  /*7430*/  R2UR UR4, R34 ;  /* 0x00000000220472ca */ /* 0x000fe200000e0000 */
[----:B------:R-:W-:Y:S01]  /*7440*/  BSSY.RECONVERGENT B0, `(.L_x_136) ;  /* 0x000005a000007945 */ /* 0x000fe20003800200 */
[----:B------:R-:W-:Y:S02]  /*7450*/  LOP3.LUT R21, R40, 0xffff0000, RZ, 0xc0, !PT ;  /* 0xffff000028157812 */ /* 0x000fe400078ec0ff */
[----:B------:R-:W-:Y:S02]  /*7460*/  LOP3.LUT R36, R41, 0xffff0000, RZ, 0xc0, !PT ;  /* 0xffff000029247812 */ /* 0x000fe400078ec0ff */
[----:B-1----:R-:W-:Y:S02]  /*7470*/  SHF.L.U32 R37, R48, 0x10, RZ ;  /* 0x0000001030257819 */ /* 0x002fe400000006ff */
[----:B------:R-:W-:Y:S02]  /*7480*/  ISETP.NE.AND P6, PT, R82, RZ, PT ;  /* 0x000000ff5200720c */ /* 0x000fe40003fc5270 */
[----:B------:R-:W-:Y:S02]  /*7490*/  ISETP.NE.AND P0, PT, R76, RZ, PT ;  /* 0x000000ff4c00720c */ /* 0x000fe40003f05270 */
[----:B------:R-:W-:Y:S01]  /*74a0*/  MOV R86, UR49 ;  /* 0x0000003100567c02 */ /* 0x000fe20008000f00 */
[----:B---3--:R-:W1:Y:S01]  /*74b0*/  LDTM.x16 R4, tmem[UR4+0x10] ;  /* 0x00001004000479ee */ /* 0x008e620008240000 */
[----:B------:R-:W-:Y:S07]  /*74c0*/  MOV R87, UR37 ;  /* 0x0000002500577c02 */ /* 0x000fee0008000f00 */
[----:B------:R-:W-:Y:S02]  /*74d0*/  @!P6 LEA R86, R86, UR44, 0x3 ;  /* 0x0000002c5656ec11 */ /* 0x000fe4000f8e18ff */
[----:B------:R-:W-:Y:S02]  /*74e0*/  @!P6 SHF.L.U32 R92, R75, 0x1f, RZ ;  /* 0x0000001f4b5ce819 */ /* 0x000fe400000006ff */
[----:B------:R-:W-:Y:S04]  /*74f0*/  @!P6 IADD3 R86, PT, PT, R86, 0xf0, RZ ;  /* 0x000000f05656e810 */ /* 0x000fe80007ffe0ff */
[----:B------:R-:W-:Y:S02]  /*7500*/  @!P6 PRMT R86, R87, 0x654, R86 ;  /* 0x000006545756e816 */ /* 0x000fe40000000056 */
[----:B------:R-:W-:Y:S01]  /*7510*/  LEA R87, R38, UR44, 0x3 ;  /* 0x0000002c26577c11 */ /* 0x000fe2000f8e18ff */
[C---:B-1----:R-:W-:Y:S01]  /*7520*/  FMUL R0, R32.reuse, R4 ;  /* 0x0000000420007220 */ /* 0x042fe20000400000 */
[C---:B------:R-:W-:Y:S01]  /*7530*/  FMUL R2, R32.reuse, R5 ;  /* 0x0000000520027220 */ /* 0x040fe20000400000 */
[C---:B------:R-:W-:Y:S01]  /*7540*/  FMUL R3, R32.reuse, R6 ;  /* 0x0000000620037220 */ /* 0x040fe20000400000 */
[C---:B------:R-:W-:Y:S01]  /*7550*/  FMUL R7, R32.reuse, R7 ;  /* 0x0000000720077220 */ /* 0x040fe20000400000 */
[----:B------:R-:W-:Y:S01]  /*7560*/  FFMA R0, R35, R20, R0 ;  /* 0x0000001423007223 */ /* 0x000fe20000000000 */
[----:B------:R-:W-:Y:S01]  /*7570*/  SHF.L.U32 R20, R41, 0x10, RZ ;  /* 0x0000001029147819 */ /* 0x000fe200000006ff */
[----:B------:R-:W-:Y:S01]  /*7580*/  FFMA R2, R35, R21, R2 ;  /* 0x0000001523027223 */ /* 0x000fe20000000002 */
[----:B------:R-:W-:Y:S01]  /*7590*/  SHF.L.U32 R21, R43, 0x10, RZ ;  /* 0x000000102b157819 */ /* 0x000fe200000006ff */
[C---:B------:R-:W-:Y:S01]  /*75a0*/  FMUL R4, R32.reuse, R8 ;  /* 0x0000000820047220 */ /* 0x040fe20000400000 */
[----:B------:R-:W-:Y:S01]  /*75b0*/  FMUL R5, R32, R9 ;  /* 0x0000000920057220 */ /* 0x000fe20000400000 */
[C---:B------:R-:W-:Y:S01]  /*75c0*/  FFMA R3, R35.reuse, R20, R3 ;  /* 0x0000001423037223 */ /* 0x040fe20000000003 */
[----:B------:R-:W-:Y:S01]  /*75d0*/  SHF.L.U32 R20, R42, 0x10, RZ ;  /* 0x000000102a147819 */ /* 0x000fe200000006ff */
[----:B------:R-:W-:Y:S01]  /*75e0*/  FFMA R7, R35, R36, R7 ;  /* 0x0000002423077223 */ /* 0x000fe20000000007 */
[----:B------:R-:W-:Y:S01]  /*75f0*/  LOP3.LUT R36, R43, 0xffff0000, RZ, 0xc0, !PT ;  /* 0xffff00002b247812 */ /* 0x000fe200078ec0ff */
[----:B------:R-:W-:Y:S01]  /*7600*/  FMUL R6, R32, R10 ;  /* 0x0000000a20067220 */ /* 0x000fe20000400000 */
[----:B------:R-:W-:Y:S01]  /*7610*/  F2FP.RELU.BF16.F32.PACK_AB R44, R2, R0 ;  /* 0x00000000022c723e */ /* 0x000fe200000018ff */
[C---:B------:R-:W-:Y:S01]  /*7620*/  FFMA R4, R35.reuse, R20, R4 ;  /* 0x0000001423047223 */ /* 0x040fe20000000004 */
[----:B------:R-:W-:Y:S01]  /*7630*/  LOP3.LUT R20, R42, 0xffff0000, RZ, 0xc0, !PT ;  /* 0xffff00002a147812 */ /* 0x000fe200078ec0ff */
[C---:B------:R-:W-:Y:S01]  /*7640*/  FMUL R11, R32.reuse, R11 ;  /* 0x0000000b200b7220 */ /* 0x040fe20000400000 */
[C---:B------:R-:W-:Y:S01]  /*7650*/  FMUL R8, R32.reuse, R12 ;  /* 0x0000000c20087220 */ /* 0x040fe20000400000 */
[C---:B------:R-:W-:Y:S01]  /*7660*/  FMUL R9, R32.reuse, R13 ;  /* 0x0000000d20097220 */ /* 0x040fe20000400000 */
[----:B------:R-:W-:Y:S01]  /*7670*/  FMUL R10, R32, R14 ;  /* 0x0000000e200a7220 */ /* 0x000fe20000400000 */
[C---:B------:R-:W-:Y:S01]  /*7680*/  FFMA R5, R35.reuse, R20, R5 ;  /* 0x0000001423057223 */ /* 0x040fe20000000005 */
[----:B------:R-:W-:Y:S01]  /*7690*/  LOP3.LUT R20, R48, 0xffff0000, RZ, 0xc0, !PT ;  /* 0xffff000030147812 */ /* 0x000fe200078ec0ff */
[C---:B------:R-:W-:Y:S01]  /*76a0*/  FFMA R6, R35.reuse, R21, R6 ;  /* 0x0000001523067223 */ /* 0x040fe20000000006 */
[C---:B------:R-:W-:Y:S01]  /*76b0*/  FFMA R11, R35.reuse, R36, R11 ;  /* 0x00000024230b7223 */ /* 0x040fe2000000000b */
[----:B------:R-:W-:Y:S01]  /*76c0*/  FFMA R8, R35, R37, R8 ;  /* 0x0000002523087223 */ /* 0x000fe20000000008 */
[----:B------:R-:W-:Y:S01]  /*76d0*/  SHF.L.U32 R21, R49, 0x10, RZ ;  /* 0x0000001031157819 */ /* 0x000fe200000006ff */
[----:B------:R-:W-:Y:S01]  /*76e0*/  FFMA R9, R35, R20, R9 ;  /* 0x0000001423097223 */ /* 0x000fe20000000009 */
[----:B------:R-:W-:Y:S01]  /*76f0*/  LOP3.LUT R20, R49, 0xffff0000, RZ, 0xc0, !PT ;  /* 0xffff000031147812 */ /* 0x000fe200078ec0ff */
[C---:B------:R-:W-:Y:S01]  /*7700*/  FMUL R15, R32.reuse, R15 ;  /* 0x0000000f200f7220 */ /* 0x040fe20000400000 */
[----:B------:R-:W-:Y:S01]  /*7710*/  FMUL R12, R32, R16 ;  /* 0x00000010200c7220 */ /* 0x000fe20000400000 */
[C---:B------:R-:W-:Y:S01]  /*7720*/  FFMA R10, R35.reuse, R21, R10 ;  /* 0x00000015230a7223 */ /* 0x040fe2000000000a */
[C---:B------:R-:W-:Y:S01]  /*7730*/  SHF.L.U32 R21, R50.reuse, 0x10, RZ ;  /* 0x0000001032157819 */ /* 0x040fe200000006ff */
[----:B------:R-:W-:Y:S01]  /*7740*/  FFMA R15, R35, R20, R15 ;  /* 0x00000014230f7223 */ /* 0x000fe2000000000f */
[----:B------:R-:W-:Y:S01]  /*7750*/  LOP3.LUT R20, R50, 0xffff0000, RZ, 0xc0, !PT ;  /* 0xffff000032147812 */ /* 0x000fe200078ec0ff */
        /* <DEDUP_REMOVED lines=8> */
[----:B------:R-:W-:Y:S01]  /*77e0*/  FFMA R13, R35, R20, R13 ;  /* 0x00000014230d7223 */ /* 0x000fe2000000000d */
[----:B------:R-:W-:Y:S01]  /*77f0*/  F2FP.RELU.BF16.F32.PACK_AB R47, R11, R6 ;  /* 0x000000060b2f723e */ /* 0x000fe200000018ff */
[C---:B------:R-:W-:Y:S01]  /*7800*/  FFMA R14, R35.reuse, R37, R14 ;  /* 0x00000025230e7223 */ /* 0x040fe2000000000e */
[----:B------:R-:W-:Y:S01]  /*7810*/  FFMA R19, R35, R36, R19 ;  /* 0x0000002423137223 */ /* 0x000fe20000000013 */
[----:B------:R-:W-:Y:S02]  /*7820*/  F2FP.RELU.BF16.F32.PACK_AB R88, R9, R8 ;  /* 0x000000080958723e */ /* 0x000fe400000018ff */
        /* <DEDUP_REMOVED lines=13> */
[----:B------:R-:W-:Y:S02]  /*7900*/  UIADD3 UR12, UP0, UPT, UR50, 0x680, URZ ;  /* 0x00000680320c7890 */ /* 0x000fe4000ff1e0ff */
[----:B------:R-:W-:Y:S02]  /*7910*/  UIADD3 UR9, UPT, UPT, UR41, 0x10, URZ ;  /* 0x0000001029097890 */ /* 0x000fe4000fffe0ff */
[----:B------:R-:W-:Y:S02]  /*7920*/  UIADD3 UR8, UPT, UPT, UR44, 0x1200, URZ ;  /* 0x000012002c087890 */ /* 0x000fe4000fffe0ff */
[----:B------:R-:W-:Y:S01]  /*7930*/  UIADD3.X UR13, UPT, UPT, URZ, UR51, URZ, UP0, !UPT ;  /* 0x00000033ff0d7290 */ /* 0x000fe200087fe4ff */
[----:B------:R-:W-:Y:S01]  /*7940*/  UMOV UR10, UR42 ;  /* 0x0000002a000a7c82 */ /* 0x000fe20008000000 */
[----:B------:R-:W-:Y:S01]  /*7950*/  UMOV UR11, UR36 ;  /* 0x00000024000b7c82 */ /* 0x000fe20008000000 */
[----:B------:R-:W-:Y:S02]  /*7960*/  UIADD3 UR5, UPT, UPT, UR41, 0x50, URZ ;  /* 0x0000005029057890 */ /* 0x000fe4000fffe0ff */
[----:B------:R-:W-:Y:S01]  /*7970*/  UIADD3 UR4, UPT, UPT, UR44, 0x1a00, URZ ;  /* 0x00001a002c047890 */ /* 0x000fe2000fffe0ff */
[----:B------:R-:W-:Y:S03]  /*7980*/  UMOV UR6, UR42 ;  /* 0x0000002a00067c82 */ /* 0x000fe60008000000 */
[----:B------:R2:W-:Y:S01]  /*7990*/  UTMASTG.3D [UR8], [UR12] ;  /* 0x000000080c0073b5 */ /* 0x0005e20008010000 */
[----:B------:R-:W-:Y:S04]  /*79a0*/  UMOV UR7, UR36 ;  /* 0x0000002400077c82 */ /* 0x000fe80008000000 */
[----:B------:R2:W-:Y:S01]  /*79b0*/  UTMASTG.3D [UR4], [UR12] ;  /* 0x000000040c0073b5 */ /* 0x0005e20008010000 */
[----:B------:R0:W-:Y:S01]  /*79c0*/  UTMACMDFLUSH ;  /* 0x00000000000079b7 */ /* 0x0001e20000000000 */
[----:B--2---:R-:W-:Y:S04]  /*79d0*/  DEPBAR.LE SB0, 0x1 ;  /* 0x000080400000791a */ /* 0x004fe80000000000 */
.L_x_137:
[----:B------:R-:W-:Y:S05]  /*79e0*/  BSYNC.RECONVERGENT B0 ;  /* 0x0000000000007941 */ /* 0x000fea0003800200 */
.L_x_136:
[----:B------:R-:W-:Y:S01]  /*79f0*/  BAR.SYNC.DEFER_BLOCKING 0x1, 0x80 ;  /* 0x0042000000007b1d */ /* 0x000fe20000010000 */
[----:B------:R-:W-:Y:S04]  /*7a00*/  UIADD3 UR40, UPT, UPT, UR49, 0x1, URZ ;  /* 0x0000000131287890 */ /* 0x000fe8000fffe0ff */
[----:B------:R-:W-:Y:S04]  /*7a10*/  UISETP.NE.AND UP0, UPT, UR40, 0x4, UPT ;  /* 0x000000042800788c */ /* 0x000fe8000bf05270 */
[----:B------:R-:W-:Y:S01]  /*7a20*/  USEL UR40, UR40, URZ, UP0 ;  /* 0x000000ff28287287 */ /* 0x000fe20008000000 */
[----:B------:R2:W-:Y:S01]  /*7a30*/  @!P6 SYNCS.ARRIVE.TRANS64.RED.A1T0 RZ, [R86+URZ], RZ ;  /* 0x000000ff56ffe9a7 */ /* 0x0005e200081004ff */
[----:B------:R-:W-:Y:S01]  /*7a40*/  BSSY B1, `(.L_x_138) ;  /* 0x0000013000017945 */ /* 0x000fe20003800000 */
[----:B------:R-:W3:Y:S02]  /*7a50*/  @!P6 SYNCS.PHASECHK.TRANS64.TRYWAIT P0, [R87+URZ+0xd0], R92 ;  /* 0x0000d05c5700e5a7 */ /* 0x000ee400080011ff */
[----:B---3--:R-:W-:Y:S01]  /*7a60*/  @!P6 SEL R39, RZ, 0x1, !P0 ;  /* 0x00000001ff27e807 */ /* 0x008fe20004000000 */
[----:B--2---:R-:W-:Y:S06]  /*7a70*/  @P6 BRA `(.L_x_139) ;  /* 0x00000000003c6947 */ /* 0x004fec0003800000 */
[----:B------:R-:W-:Y:S01]  /*7a80*/  ISETP.NE.AND P1, PT, R84, RZ, PT ;  /* 0x000000ff5400720c */ /* 0x000fe20003f25270 */
[----:B------:R-:W-:Y:S01]  /*7a90*/  BSSY B0, `(.L_x_140) ;  /* 0x0000009000007945 */ /* 0x000fe20003800000 */
[----:B------:R-:W-:Y:S11]  /*7aa0*/  ISETP.NE.AND P0, PT, R39, RZ, PT ;  /* 0x000000ff2700720c */ /* 0x000ff60003f05270 */
[----:B------:R-:W-:Y:S05]  /*7ab0*/  @P1 IMAD R2, R38, 0x1000, R81 ;  /* 0x0000100026021824 */ /* 0x000fea00078e0251 */
[----:B------:R-:W-:Y:S05]  /*7ac0*/  @P1 IADD3 R0, PT, PT, R2, UR44, RZ ;  /* 0x0000002c02001c10 */ /* 0x000fea000fffe0ff */
[----:B------:R-:W-:Y:S01]  /*7ad0*/  @P1 IMAD.IADD R0, R85, 0x1, R0 ;  /* 0x0000000155001824 */ /* 0x000fe200078e0200 */
[----:B------:R-:W-:Y:S06]  /*7ae0*/  @P0 BRA `(.L_x_141) ;  /* 0x00000000000c0947 */ /* 0x000fec0003800000 */
[----:B------:R-:W-:Y:S04]  /*7af0*/  SHF.L.U32 R4, R75, 0x1f, RZ ;  /* 0x0000001f4b047819 */ /* 0x000fe800000006ff */
[----:B------:R-:W2:Y:S02]  /*7b00*/  SYNCS.PHASECHK.TRANS64.TRYWAIT P0, [R87+URZ+0xd0], R4 ;  /* 0x0000d004570075a7 */ /* 0x000ea400080011ff */
[----:B--2---:R-:W-:Y:S05]  /*7b10*/  @!P0 BRA `(.L_x_142) ;  /* 0x0000002000c88947 */ /* 0x004fea0003800000 */
.L_x_141:
[----:B------:R-:W-:Y:S05]  /*7b20*/  BSYNC B0 ;  /* 0x0000000000007941 */ /* 0x000fea0003800000 */
.L_x_140:
[----:B------:R-:W-:Y:S02]  /*7b30*/  ISETP.NE.AND P0, PT, R84, RZ, PT ;  /* 0x000000ff5400720c */ /* 0x000fe40003f05270 */
[----:B------:R-:W-:Y:S11]  /*7b40*/  IADD3 R38, PT, PT, R38, 0x1, RZ ;  /* 0x0000000126267810 */ /* 0x000ff60007ffe0ff */
[----:B------:R3:W4:Y:S04]  /*7b50*/  @P0 LDS.128 R40, [R2+UR44+0x200] ;  /* 0x0002002c02280984 */ /* 0x0007280008000c00 */
[----:B------:R3:W1:Y:S02]  /*7b60*/  @P0 LDS.128 R48, [R0+0x200] ;  /* 0x0002000000300984 */ /* 0x0006640000000c00 */
.L_x_139:
[----:B------:R-:W-:Y:S05]  /*7b70*/  BSYNC B1 ;  /* 0x0000000000017941 */ /* 0x000fea0003800000 */
.L_x_138:
[----:B------:R-:W-:Y:S05]  /*7b80*/  VIADD R3, R34, 0x20 ;  /* 0x0000002022037836 */ /* 0x000fea0000000000 */
[----:B------:R-:W-:Y:S04]  /*7b90*/  SHF.R.U32.HI R3, RZ, 0x15, R3 ;  /* 0x00000015ff037819 */ /* 0x000fe80000011603 */
[----:B------:R-:W-:Y:S11]  /*7ba0*/  LOP3.LUT P0, RZ, R3, 0x3, R70, 0x48, !PT ;  /* 0x0000000303ff7812 */ /* 0x000ff60007804846 */
[----:B------:R-:W-:Y:S02]  /*7bb0*/  @!UPT UIADD3 URZ, UPT, UPT, URZ, URZ, URZ ;  /* 0x000000fffffff290 */ /* 0x000fe4000fffe0ff */
[----:B------:R-:W-:Y:S05]  /*7bc0*/  @!P0 BRA `(.L_x_143) ;  /* 0x0000000000408947 */ /* 0x000fea0003800000 */
[----:B------:R-:W5:Y:S01]  /*7bd0*/  LDCU.64 UR8, c[0x4][0x70] ;  /* 0x01000e00ff0877ac */ /* 0x000f620008000a00 */
[----:B------:R-:W-:Y:S01]  /*7be0*/  MOV R3, 0x0 ;  /* 0x0000000000037802 */ /* 0x000fe20000000f00 */
[----:B------:R-:W-:Y:S02]  /*7bf0*/  HFMA2 R12, -RZ, RZ, 0, 5.9604644775390625e-08 ;  /* 0x00000001ff0c7431 */ /* 0x000fe400000001ff */
[----:B------:R-:W-:Y:S02]  /*7c00*/  IMAD.MOV.U32 R8, RZ, RZ, 0x192 ;  /* 0x00000192ff087424 */ /* 0x000fe400078e00ff */
[----:B------:R-:W-:Y:S01]  /*7c10*/  IMAD.MOV.U32 R13, RZ, RZ, RZ ;  /* 0x000000ffff0d7224 */ /* 0x000fe200078e00ff */
[----:B------:R-:W4:Y:S01]  /*7c20*/  LDCU.64 UR6, c[0x4][0x78] ;  /* 0x01000f00ff0677ac */ /* 0x000f220008000a00 */
[----:B---3--:R-:W3:Y:S01]  /*7c30*/  LDC.64 R2, c[0x4][R3] ;  /* 0x0100000003027b82 */ /* 0x008ee20000000a00 */
[----:B------:R-:W1:Y:S01]  /*7c40*/  LDCU.64 UR4, c[0x4][0x10] ;  /* 0x01000200ff0477ac */ /* 0x000e620008000a00 */
[----:B-----5:R-:W-:Y:S01]  /*7c50*/  MOV R5, UR9 ;  /* 0x0000000900057c02 */ /* 0x020fe20008000f00 */
[----:B--2---:R-:W-:Y:S01]  /*7c60*/  IMAD.U32 R4, RZ, RZ, UR8 ;  /* 0x00000008ff047e24 */ /* 0x004fe2000f8e00ff */
[----:B----4-:R-:W-:Y:S01]  /*7c70*/  MOV R7, UR7 ;  /* 0x0000000700077c02 */ /* 0x010fe20008000f00 */
[----:B------:R-:W-:Y:S01]  /*7c80*/  IMAD.U32 R6, RZ, RZ, UR6 ;  /* 0x00000006ff067e24 */ /* 0x000fe2000f8e00ff */
[----:B-1----:R-:W-:Y:S01]  /*7c90*/  MOV R11, UR5 ;  /* 0x00000005000b7c02 */ /* 0x002fe20008000f00 */
[----:B------:R-:W-:Y:S02]  /*7ca0*/  IMAD.U32 R10, RZ, RZ, UR4 ;  /* 0x00000004ff0a7e24 */ /* 0x000fe4000f8e00ff */
[----:B------:R-:W-:Y:S07]  /*7cb0*/  LEPC R20, `(.L_x_143) ;  /* 0x000000001014794e */ /* 0x000fee0000000000 */
[----:B---3--:R-:W-:Y:S05]  /*7cc0*/  CALL.ABS.NOINC R2 ;  /* 0x0000000002007343 */ /* 0x008fea0003c00000 */
.L_x_143:
        /* <DEDUP_REMOVED lines=10> */
[----:B--2---:R-:W3:Y:S01]  /*7d70*/  LDTM.x16 R4, tmem[UR4+0x20] ;  /* 0x00002004000479ee */ /* 0x004ee20008240000 */
[----:B------:R-:W-:Y:S02]  /*7d80*/  MOV R87, UR37 ;  /* 0x0000002500577c02 */ /* 0x000fe40008000f00 */
[----:B------:R-:W-:Y:S05]  /*7d90*/  LEA R92, R38, UR44, 0x3 ;  /* 0x0000002c265c7c11 */ /* 0x000fea000f8e18ff */
[----:B------:R-:W-:Y:S04]  /*7da0*/  @!P6 LEA R86, R86, UR44, 0x3 ;  /* 0x0000002c5656ec11 */ /* 0x000fe8000f8e18ff */
[----:B------:R-:W-:Y:S04]  /*7db0*/  @!P6 IADD3 R86, PT, PT, R86, 0xf0, RZ ;  /* 0x000000f05656e810 */ /* 0x000fe80007ffe0ff */
[----:B------:R-:W-:Y:S02]  /*7dc0*/  @!P6 PRMT R86, R87, 0x654, R86 ;  /* 0x000006545756e816 */ /* 0x000fe40000000056 */
[----:B------:R-:W-:Y:S01]  /*7dd0*/  @!P6 SHF.L.U32 R87, R75, 0x1f, RZ ;  /* 0x0000001f4b57e819 */ /* 0x000fe200000006ff */
[C---:B---3--:R-:W-:Y:S01]  /*7de0*/  FMUL R0, R32.reuse, R4 ;  /* 0x0000000420007220 */ /* 0x048fe20000400000 */
        /* <DEDUP_REMOVED lines=75> */
.L_x_145:
[----:B------:R-:W-:Y:S05]  /*82a0*/  BSYNC.RECONVERGENT B0 ;  /* 0x0000000000007941 */ /* 0x000fea0003800200 */
.L_x_144:
        /* <DEDUP_REMOVED lines=19> */
.L_x_149:
[----:B------:R-:W-:Y:S05]  /*83e0*/  BSYNC B0 ;  /* 0x0000000000007941 */ /* 0x000fea0003800000 */
.L_x_148:
[----:B------:R-:W-:Y:S11]  /*83f0*/  ISETP.NE.AND P0, PT, R84, RZ, PT ;  /* 0x000000ff5400720c */ /* 0x000ff60003f05270 */
[----:B------:R-:W-:Y:S02]  /*8400*/  @!UPT UIADD3 URZ, UPT, UPT, URZ, URZ, URZ ;  /* 0x000000fffffff290 */ /* 0x000fe4000fffe0ff */
[----:B------:R3:W4:Y:S04]  /*8410*/  @P0 LDS.128 R40, [R38+UR44+0x200] ;  /* 0x0002002c26280984 */ /* 0x0007280008000c00 */
[----:B------:R3:W1:Y:S02]  /*8420*/  @P0 LDS.128 R48, [R85+0x200] ;  /* 0x0002000055300984 */ /* 0x0006640000000c00 */
.L_x_147:
[----:B------:R-:W-:Y:S05]  /*8430*/  BSYNC B1 ;  /* 0x0000000000017941 */ /* 0x000fea0003800000 */
.L_x_146:
        /* <DEDUP_REMOVED lines=11> */
[----:B------:R-:W1:Y:S01]  /*84f0*/  LDC.64 R2, c[0x4][R3] ;  /* 0x0100000003027b82 */ /* 0x000e620000000a00 */
[----:B------:R-:W3:Y:S01]  /*8500*/  LDCU.64 UR4, c[0x4][0x10] ;  /* 0x01000200ff0477ac */ /* 0x000ee20008000a00 */
[----:B--2---:R-:W-:Y:S01]  /*8510*/  MOV R5, UR9 ;  /* 0x0000000900057c02 */ /* 0x004fe20008000f00 */
[----:B------:R-:W-:Y:S01]  /*8520*/  IMAD.U32 R4, RZ, RZ, UR8 ;  /* 0x00000008ff047e24 */ /* 0x000fe2000f8e00ff */
[----:B-----5:R-:W-:Y:S01]  /*8530*/  MOV R7, UR7 ;  /* 0x0000000700077c02 */ /* 0x020fe20008000f00 */
[----:B------:R-:W-:Y:S01]  /*8540*/  IMAD.U32 R6, RZ, RZ, UR6 ;  /* 0x00000006ff067e24 */ /* 0x000fe2000f8e00ff */
[----:B---3--:R-:W-:Y:S01]  /*8550*/  MOV R11, UR5 ;  /* 0x00000005000b7c02 */ /* 0x008fe20008000f00 */
[----:B------:R-:W-:Y:S02]  /*8560*/  IMAD.U32 R10, RZ, RZ, UR4 ;  /* 0x00000004ff0a7e24 */ /* 0x000fe4000f8e00ff */
[----:B------:R-:W-:Y:S07]  /*8570*/  LEPC R20, `(.L_x_151) ;  /* 0x000000001014794e */ /* 0x000fee0000000000 */
[----:B-1--4-:R-:W-:Y:S05]  /*8580*/  CALL.ABS.NOINC R2 ;  /* 0x0000000002007343 */ /* 0x012fea0003c00000 */
.L_x_151:
[----:B------:R-:W-:Y:S01]  /*8590*/  ISETP.NE.AND P0, PT, R76, RZ, PT ;  /* 0x000000ff4c00720c */ /* 0x000fe20003f05270 */
[----:B------:R-:W-:Y:S05]  /*85a0*/  WARPSYNC.ALL ;  /* 0x0000000000007948 */ /* 0x000fea0003800000 */
[----:B------:R-:W-:Y:S01]  /*85b0*/  R2UR UR4, R34 ;  /* 0x00000000220472ca */ /* 0x000fe200000e0000 */
[----:B------:R-:W-:Y:S01]  /*85c0*/  BSSY.RECONVERGENT B0, `(.L_x_152) ;  /* 0x0000056000007945 */ /* 0x000fe20003800200 */
[C---:B----4-:R-:W-:Y:S02]  /*85d0*/  SHF.L.U32 R20, R40.reuse, 0x10, RZ ;  /* 0x0000001028147819 */ /* 0x050fe400000006ff */
[----:B------:R-:W-:Y:S02]  /*85e0*/  LOP3.LUT R36, R40, 0xffff0000, RZ, 0xc0, !PT ;  /* 0xffff000028247812 */ /* 0x000fe400078ec0ff */
[C---:B------:R-:W-:Y:S02]  /*85f0*/  SHF.L.U32 R21, R41.reuse, 0x10, RZ ;  /* 0x0000001029157819 */ /* 0x040fe400000006ff */
[----:B---3--:R-:W-:Y:S02]  /*8600*/  LOP3.LUT R38, R41, 0xffff0000, RZ, 0xc0, !PT ;  /* 0xffff000029267812 */ /* 0x008fe400078ec0ff */
[C---:B------:R-:W-:Y:S02]  /*8610*/  SHF.L.U32 R37, R42.reuse, 0x10, RZ ;  /* 0x000000102a257819 */ /* 0x040fe400000006ff */
[----:B------:R-:W-:Y:S01]  /*8620*/  LOP3.LUT R40, R42, 0xffff0000, RZ, 0xc0, !PT ;  /* 0xffff00002a287812 */ /* 0x000fe200078ec0ff */
[----:B------:R-:W2:Y:S01]  /*8630*/  LDTM.x16 R4, tmem[UR4+0x30] ;  /* 0x00003004000479ee */ /* 0x000ea20008240000 */
[C---:B------:R-:W-:Y:S01]  /*8640*/  SHF.L.U32 R39, R43.reuse, 0x10, RZ ;  /* 0x000000102b277819 */ /* 0x040fe200000006ff */
[----:B------:R-:W-:Y:S01]  /*8650*/  NOP ;  /* 0x0000000000007918 */ /* 0x000fe20000000000 */
[----:B------:R-:W-:Y:S02]  /*8660*/  LOP3.LUT R42, R43, 0xffff0000, RZ, 0xc0, !PT ;  /* 0xffff00002b2a7812 */ /* 0x000fe400078ec0ff */
[C---:B-1----:R-:W-:Y:S02]  /*8670*/  SHF.L.U32 R41, R48.reuse, 0x10, RZ ;  /* 0x0000001030297819 */ /* 0x042fe400000006ff */
[----:B------:R-:W-:Y:S02]  /*8680*/  LOP3.LUT R43, R48, 0xffff0000, RZ, 0xc0, !PT ;  /* 0xffff0000302b7812 */ /* 0x000fe400078ec0ff */
[----:B------:R-:W-:Y:S02]  /*8690*/  IADD3 R78, PT, PT, R78, 0x160, RZ ;  /* 0x000001604e4e7810 */ /* 0x000fe40007ffe0ff */
[C---:B------:R-:W-:Y:S02]  /*86a0*/  SHF.L.U32 R44, R49.reuse, 0x10, RZ ;  /* 0x00000010312c7819 */ /* 0x040fe400000006ff */
[----:B------:R-:W-:Y:S02]  /*86b0*/  LOP3.LUT R78, R78, 0xfefffff8, RZ, 0xc0, !PT ;  /* 0xfefffff84e4e7812 */ /* 0x000fe400078ec0ff */
[----:B------:R-:W-:Y:S02]  /*86c0*/  LOP3.LUT R46, R49, 0xffff0000, RZ, 0xc0, !PT ;  /* 0xffff0000312e7812 */ /* 0x000fe400078ec0ff */
[----:B--2---:R1:W-:Y:S01]  /*86d0*/  SYNCS.ARRIVE.TRANS64.RED.A1T0 RZ, [R78+URZ], RZ ;  /* 0x000000ff4eff79a7 */ /* 0x0043e200081004ff */
[C---:B------:R-:W-:Y:S02]  /*86e0*/  SHF.L.U32 R45, R50.reuse, 0x10, RZ ;  /* 0x00000010322d7819 */ /* 0x040fe400000006ff */
[----:B------:R-:W-:Y:S02]  /*86f0*/  LOP3.LUT R48, R50, 0xffff0000, RZ, 0xc0, !PT ;  /* 0xffff000032307812 */ /* 0x000fe400078ec0ff */
[----:B------:R-:W-:Y:S01]  /*8700*/  SHF.L.U32 R47, R51, 0x10, RZ ;  /* 0x00000010332f7819 */ /* 0x000fe200000006ff */
[C---:B------:R-:W-:Y:S01]  /*8710*/  FMUL R4, R32.reuse, R4 ;  /* 0x0000000420047220 */ /* 0x040fe20000400000 */
[C---:B------:R-:W-:Y:S01]  /*8720*/  FMUL R5, R32.reuse, R5 ;  /* 0x0000000520057220 */ /* 0x040fe20000400000 */
[C---:B------:R-:W-:Y:S01]  /*8730*/  FMUL R6, R32.reuse, R6 ;  /* 0x0000000620067220 */ /* 0x040fe20000400000 */
[C---:B------:R-:W-:Y:S01]  /*8740*/  FMUL R7, R32.reuse, R7 ;  /* 0x0000000720077220 */ /* 0x040fe20000400000 */
[C---:B------:R-:W-:Y:S01]  /*8750*/  FFMA R4, R35.reuse, R20, R4 ;  /* 0x0000001423047223 */ /* 0x040fe20000000004 */
        /* <DEDUP_REMOVED lines=19> */
[----:B------:R-:W-:Y:S01]  /*8890*/  FFMA R3, R35, R44, R3 ;  /* 0x0000002c23037223 */ /* 0x000fe20000000003 */
[----:B------:R-:W-:Y:S01]  /*88a0*/  LOP3.LUT R50, R51, 0xffff0000, RZ, 0xc0, !PT ;  /* 0xffff000033327812 */ /* 0x000fe200078ec0ff */
[C---:B------:R-:W-:Y:S01]  /*88b0*/  FMUL R14, R32.reuse, R18 ;  /* 0x00000012200e7220 */ /* 0x040fe20000400000 */
[----:B------:R-:W-:Y:S01]  /*88c0*/  FFMA R15, R35, R46, R15 ;  /* 0x0000002e230f7223 */ /* 0x000fe2000000000f */
[----:B------:R-:W-:Y:S01]  /*88d0*/  FMUL R19, R32, R19 ;  /* 0x0000001320137220 */ /* 0x000fe20000400000 */
[----:B------:R-:W-:Y:S01]  /*88e0*/  F2FP.RELU.BF16.F32.PACK_AB R84, R5, R4 ;  /* 0x000000040554723e */ /* 0x000fe200000018ff */
[----:B------:R-:W-:Y:S01]  /*88f0*/  FFMA R12, R35, R45, R12 ;  /* 0x0000002d230c7223 */ /* 0x000fe2000000000c */
[----:B------:R-:W-:Y:S01]  /*8900*/  F2FP.RELU.BF16.F32.PACK_AB R85, R7, R6 ;  /* 0x000000060755723e */ /* 0x000fe200000018ff */
[----:B------:R-:W-:Y:S01]  /*8910*/  FFMA R13, R35, R48, R13 ;  /* 0x00000030230d7223 */ /* 0x000fe2000000000d */
[----:B------:R-:W-:Y:S01]  /*8920*/  F2FP.RELU.BF16.F32.PACK_AB R86, R9, R8 ;  /* 0x000000080956723e */ /* 0x000fe200000018ff */
[----:B------:R-:W-:Y:S01]  /*8930*/  FFMA R14, R35, R47, R14 ;  /* 0x0000002f230e7223 */ /* 0x000fe2000000000e */
[----:B------:R-:W-:Y:S01]  /*8940*/  F2FP.RELU.BF16.F32.PACK_AB R87, R11, R10 ;  /* 0x0000000a0b57723e */ /* 0x000fe200000018ff */
[----:B------:R-:W-:Y:S01]  /*8950*/  FFMA R19, R35, R50, R19 ;  /* 0x0000003223137223 */ /* 0x000fe20000000013 */
[----:B------:R-:W-:Y:S02]  /*8960*/  F2FP.RELU.BF16.F32.PACK_AB R88, R2, R0 ;  /* 0x000000000258723e */ /* 0x000fe400000018ff */
[----:B------:R-:W-:Y:S01]  /*8970*/  F2FP.RELU.BF16.F32.PACK_AB R89, R15, R3 ;  /* 0x000000030f59723e */ /* 0x000fe200000018ff */
[----:B------:R1:W-:Y:S01]  /*8980*/  STS.128 [R81+UR44+0x3200], R84 ;  /* 0x0032005451007988 */ /* 0x0003e20008000c2c */
        /* <DEDUP_REMOVED lines=25> */
.L_x_153:
[----:B------:R-:W-:Y:S05]  /*8b20*/  BSYNC.RECONVERGENT B0 ;  /* 0x0000000000007941 */ /* 0x000fea0003800200 */
.L_x_152:
[----:B------:R-:W-:Y:S01]  /*8b30*/  BAR.SYNC.DEFER_BLOCKING 0x1, 0x80 ;  /* 0x0042000000007b1d */ /* 0x000fe20000010000 */
[----:B------:R-:W-:Y:S01]  /*8b40*/  UISETP.NE.AND UP0, UPT, UR45, -0x4, UPT ;  /* 0xfffffffc2d00788c */ /* 0x000fe2000bf05270 */
[----:B------:R-:W-:Y:S08]  /*8b50*/  IADD3 R0, PT, PT, R30, 0x1, RZ ;  /* 0x000000011e007810 */ /* 0x000ff00007ffe0ff */
[----:B------:R-:W-:Y:S05]  /*8b60*/  BRA.U !UP0, `(.L_x_154) ;  /* 0x0000000108287547 */ /* 0x000fea000b800000 */
[----:B------:R-:W-:Y:S01]  /*8b70*/  ISETP.NE.AND P0, PT, R82, RZ, PT ;  /* 0x000000ff5200720c */ /* 0x000fe20003f05270 */
[----:B------:R-:W-:Y:S01]  /*8b80*/  IMAD.U32 R3, RZ, RZ, UR49 ;  /* 0x00000031ff037e24 */ /* 0x000fe2000f8e00ff */
[----:B------:R-:W-:Y:S01]  /*8b90*/  UIADD3 UR49, UPT, UPT, UR49, 0x1, URZ ;  /* 0x0000000131317890 */ /* 0x000fe2000fffe0ff */
[----:B------:R-:W-:Y:S03]  /*8ba0*/  IMAD.U32 R2, RZ, RZ, UR37 ;  /* 0x00000025ff027e24 */ /* 0x000fe6000f8e00ff */
[----:B------:R-:W-:Y:S04]  /*8bb0*/  UISETP.NE.AND UP0, UPT, UR49, 0x4, UPT ;  /* 0x000000043100788c */ /* 0x000fe8000bf05270 */
[----:B------:R-:W-:Y:S03]  /*8bc0*/  USEL UR49, UR49, URZ, UP0 ;  /* 0x000000ff31317287 */ /* 0x000fe60008000000 */
[----:B------:R-:W-:Y:S05]  /*8bd0*/  @!P0 LEA R3, R3, UR44, 0x3 ;  /* 0x0000002c03038c11 */ /* 0x000fea000f8e18ff */
[----:B------:R-:W-:Y:S05]  /*8be0*/  @!P0 VIADD R3, R3, 0xf0 ;  /* 0x000000f003038836 */ /* 0x000fea0000000000 */
[----:B------:R-:W-:Y:S04]  /*8bf0*/  @!P0 PRMT R2, R2, 0x654, R3 ;  /* 0x0000065402028816 */ /* 0x000fe80000000003 */
[----:B------:R2:W-:Y:S03]  /*8c00*/  @!P0 SYNCS.ARRIVE.TRANS64.RED.A1T0 RZ, [R2+URZ], RZ ;  /* 0x000000ff02ff89a7 */ /* 0x0005e600081004ff */
.L_x_154:
[----:B------:R-:W-:Y:S01]  /*8c10*/  ISETP.NE.AND P2, PT, R77, RZ, PT ;  /* 0x000000ff4d00720c */ /* 0x000fe20003f45270 */
[----:B------:R-:W-:Y:S01]  /*8c20*/  UIADD3 UR45, UPT, UPT, UR45, 0x4, URZ ;  /* 0x000000042d2d7890 */ /* 0x000fe2000fffe0ff */
[----:B------:R-:W-:Y:S01]  /*8c30*/  ISETP.NE.AND P0, PT, R80, 0x2, PT ;  /* 0x000000025000780c */ /* 0x000fe20003f05270 */
[----:B------:R-:W-:Y:S01]  /*8c40*/  IMAD.IADD R20, R29, 0x1, R62 ;  /* 0x000000011d147824 */ /* 0x000fe200078e023e */
[----:B------:R-:W-:Y:S01]  /*8c50*/  ISETP.NE.AND P1, PT, R0, 0x4, PT ;  /* 0x000000040000780c */ /* 0x000fe20003f25270 */
[----:B------:R-:W-:Y:S01]  /*8c60*/  IMAD.IADD R21, R31, 0x1, R64 ;  /* 0x000000011f157824 */ /* 0x000fe200078e0240 */
[----:B--2---:R-:W-:Y:S02]  /*8c70*/  SEL R2, RZ, 0x1, P0 ;  /* 0x00000001ff027807 */ /* 0x004fe40000000000 */
[----:B------:R-:W-:Y:S02]  /*8c80*/  SEL R3, RZ, 0x1, P1 ;  /* 0x00000001ff037807 */ /* 0x000fe40000800000 */
[----:B------:R-:W-:Y:S02]  /*8c90*/  LOP3.LUT R73, R73, R2, RZ, 0x3c, !PT ;  /* 0x0000000249497212 */ /* 0x000fe400078e3cff */
[----:B------:R-:W-:Y:S02]  /*8ca0*/  LOP3.LUT R74, R74, R3, RZ, 0x3c, !PT ;  /* 0x000000034a4a7212 */ /* 0x000fe400078e3cff */
[----:B------:R-:W-:Y:S02]  /*8cb0*/  @P2 R2UR UR36, R72 ;  /* 0x00000000482422ca */ /* 0x000fe400000e0000 */
[----:B------:R-:W-:Y:S02]  /*8cc0*/  SEL R80, R80, RZ, P0 ;  /* 0x000000ff50507207 */ /* 0x000fe40000000000 */
[----:B------:R-:W-:Y:S01]  /*8cd0*/  SEL R30, R0, RZ, P1 ;  /* 0x000000ff001e7207 */ /* 0x000fe20000800000 */
[----:B------:R-:W-:Y:S10]  /*8ce0*/  @P2 BRA `(.L_x_155) ;  /* 0xffffffcc00c02947 */ /* 0x000ff4000383ffff */
[----:B------:R-:W-:-:S09]  /*8cf0*/  UISETP.NE.AND UP0, UPT, UR48, URZ, UPT ;  /* 0x000000ff3000728c */ /* 0x000fd2000bf05270 */
[----:B------:R-:W-:Y:S05]  /*8d00*/  BRA.U !UP0, `(.L_x_156) ;  /* 0x0000000108487547 */ /* 0x000fea000b800000 */
[----:B------:R-:W2:Y:S02]  /*8d10*/  LDCU.64 UR4, c[0x0][0x890] ;  /* 0x00011200ff0477ac */ /* 0x000ea40008000a00 */
[----:B--2---:R-:W-:-:S04]  /*8d20*/  UISETP.NE.U32.AND UP0, UPT, UR4, URZ, UPT ;  /* 0x000000ff0400728c */ /* 0x004fc8000bf05070 */
[----:B------:R-:W-:-:S09]  /*8d30*/  UISETP.NE.AND.EX UP0, UPT, UR5, URZ, UPT, UP0 ;  /* 0x000000ff0500728c */ /* 0x000fd2000bf05300 */
[----:B------:R-:W-:Y:S05]  /*8d40*/  BRA.U UP0, `(.L_x_157) ;  /* 0x00000001000c7547 */ /* 0x000fea000b800000 */
[----:B------:R-:W-:-:S13]  /*8d50*/  FSETP.NEU.AND P0, PT, R35, RZ, PT ;  /* 0x000000ff2300720b */ /* 0x000fda0003f0d000 */
[----:B------:R-:W-:Y:S05]  /*8d60*/  @!P0 EXIT ;  /* 0x000000000000894d */ /* 0x000fea0003800000 */
[----:B------:R-:W-:Y:S05]  /*8d70*/  BRA `(.L_x_156) ;  /* 0x00000000002c7947 */ /* 0x000fea0003800000 */
.L_x_157:
[----:B------:R-:W-:Y:S01]  /*8d80*/  ISETP.NE.AND P0, PT, R79, RZ, PT ;  /* 0x000000ff4f00720c */ /* 0x000fe20003f05270 */
[----:B------:R-:W-:-:S12]  /*8d90*/  BSSY.RECONVERGENT B0, `(.L_x_156) ;  /* 0x0000009000007945 */ /* 0x000fd80003800200 */
[----:B------:R-:W-:Y:S05]  /*8da0*/  @P0 BRA `(.L_x_158) ;  /* 0x0000000000140947 */ /* 0x000fea0003800000 */
[----:B------:R-:W2:Y:S02]  /*8db0*/  LDCU.64 UR4, c[0x0][0x888] ;  /* 0x00011100ff0477ac */ /* 0x000ea40008000a00 */
[----:B--2---:R-:W-:-:S04]  /*8dc0*/  ISETP.NE.U32.AND P0, PT, RZ, UR4, PT ;  /* 0x00000004ff007c0c */ /* 0x004fc8000bf05070 */
[----:B------:R-:W-:-:S13]  /*8dd0*/  ISETP.NE.AND.EX P0, PT, RZ, UR5, PT, P0 ;  /* 0x00000005ff007c0c */ /* 0x000fda000bf05300 */
[----:B------:R-:W-:Y:S05]  /*8de0*/  @!P0 EXIT ;  /* 0x000000000000894d */ /* 0x000fea0003800000 */
[----:B------:R-:W-:Y:S05]  /*8df0*/  BRA `(.L_x_159) ;  /* 0x0000000000087947 */ /* 0x000fea0003800000 */
.L_x_158:
[----:B------:R-:W-:-:S13]  /*8e00*/  FSETP.NEU.AND P0, PT, R35, RZ, PT ;  /* 0x000000ff2300720b */ /* 0x000fda0003f0d000 */
[----:B------:R-:W-:Y:S05]  /*8e10*/  @!P0 EXIT ;  /* 0x000000000000894d */ /* 0x000fea0003800000 */
.L_x_159:
[----:B------:R-:W-:Y:S05]  /*8e20*/  BSYNC.RECONVERGENT B0 ;  /* 0x0000000000007941 */ /* 0x000fea0003800200 */
.L_x_156:
[----:B------:R-:W-:Y:S01]  /*8e30*/  ULEA UR4, UR49, UR44, 0x3 ;  /* 0x0000002c31047291 */ /* 0x000fe2000f8e18ff */
[----:B------:R-:W-:-:S04]  /*8e40*/  DEPBAR.LE SB0, 0x0 ;  /* 0x000080000000791a */ /* 0x000fc80000000000 */
[----:B------:R-:W-:-:S04]  /*8e50*/  UIADD3 UR4, UPT, UPT, UR4, 0xf0, URZ ;  /* 0x000000f004047890 */ /* 0x000fc8000fffe0ff */
[----:B------:R-:W-:-:S09]  /*8e60*/  UPRMT UR4, UR37, 0x654, UR4 ;  /* 0x0000065425047896 */ /* 0x000fd20008000004 */
[----:B------:R-:W-:Y:S01]  /*8e70*/  SYNCS.ARRIVE.TRANS64.RED.A1T0 RZ, [UR4], RZ ;  /* 0x000000ffffff79a7 */ /* 0x000fe20008100404 */
[----:B------:R-:W-:Y:S05]  /*8e80*/  EXIT ;  /* 0x000000000000794d */ /* 0x000fea0003800000 */
.L_x_25:
[----:B--2---:R2:W4:Y:S02]  /*8e90*/  SYNCS.PHASECHK.TRANS64.TRYWAIT P0, [R3+URZ+0x190], R2 ;  /* 0x00019002030075a7 */ /* 0x00452400080011ff */
[----:B----4-:R-:W-:Y:S05]  /*8ea0*/  @!P0 NANOSLEEP.SYNCS 0x989680 ;  /* 0x009896800000895d */ /* 0x010fea0003900000 */
[----:B------:R-:W4:Y:S02]  /*8eb0*/  @!P0 SYNCS.PHASECHK.TRANS64 P0, [R3+URZ+0x190], R2 ;  /* 0x00019002030085a7 */ /* 0x000f2400080010ff */
[----:B----4-:R-:W-:Y:S05]  /*8ec0*/  @!P0 BRA `(.L_x_25) ;  /* 0xfffffffc00f08947 */ /* 0x010fea000383ffff */
[----:B------:R-:W-:Y:S05]  /*8ed0*/  BRA `(.L_x_160) ;  /* 0xffffff88008c7947 */ /* 0x000fea000383ffff */
.L_x_28:
[----:B-1----:R-:W-:-:S07]  /*8ee0*/  MOV R2, UR33 ;  /* 0x0000002100027c02 */ /* 0x002fce0008000f00 */
.L_x_161:
[----:B-1----:R1:W2:Y:S02]  /*8ef0*/  SYNCS.PHASECHK.TRANS64.TRYWAIT P0, [R2+URZ+0x68], R5 ;  /* 0x00006805020075a7 */ /* 0x0022a400080011ff */
[----:B--2---:R-:W-:Y:S05]  /*8f00*/  @!P0 NANOSLEEP.SYNCS 0x989680 ;  /* 0x009896800000895d */ /* 0x004fea0003900000 */
[----:B------:R-:W2:Y:S02]  /*8f10*/  @!P0 SYNCS.PHASECHK.TRANS64 P0, [R2+URZ+0x68], R5 ;  /* 0x00006805020085a7 */ /* 0x000ea400080010ff */
[----:B--2---:R-:W-:Y:S05]  /*8f20*/  @!P0 BRA `(.L_x_161) ;  /* 0xfffffffc00f08947 */ /* 0x004fea000383ffff */
[----:B------:R-:W-:Y:S05]  /*8f30*/  BRA `(.L_x_27) ;  /* 0xffffff8800f07947 */ /* 0x000fea000383ffff */
.L_x_35:
[----:B-1----:R-:W-:-:S07]  /*8f40*/  MOV R2, UR17 ;  /* 0x0000001100027c02 */ /* 0x002fce0008000f00 */
.L_x_162:
[----:B-1----:R1:W2:Y:S02]  /*8f50*/  SYNCS.PHASECHK.TRANS64.TRYWAIT P0, [R2+URZ+0x68], R5 ;  /* 0x00006805020075a7 */ /* 0x0022a400080011ff */
[----:B--2---:R-:W-:Y:S05]  /*8f60*/  @!P0 NANOSLEEP.SYNCS 0x989680 ;  /* 0x009896800000895d */ /* 0x004fea0003900000 */
[----:B------:R-:W2:Y:S02]  /*8f70*/  @!P0 SYNCS.PHASECHK.TRANS64 P0, [R2+URZ+0x68], R5 ;  /* 0x00006805020085a7 */ /* 0x000ea400080010ff */
[----:B--2---:R-:W-:Y:S05]  /*8f80*/  @!P0 BRA `(.L_x_162) ;  /* 0xfffffffc00f08947 */ /* 0x004fea000383ffff */
[----:B------:R-:W-:Y:S05]  /*8f90*/  BRA `(.L_x_34) ;  /* 0xffffff8c00ac7947 */ /* 0x000fea000383ffff */
.L_x_40:
[----:B-1----:R1:W2:Y:S02]  /*8fa0*/  SYNCS.PHASECHK.TRANS64.TRYWAIT P0, [R2+URZ+0x120], R3 ;  /* 0x00012003020075a7 */ /* 0x0022a400080011ff */
[----:B--2---:R-:W-:Y:S05]  /*8fb0*/  @!P0 NANOSLEEP.SYNCS 0x989680 ;  /* 0x009896800000895d */ /* 0x004fea0003900000 */
[----:B------:R-:W2:Y:S02]  /*8fc0*/  @!P0 SYNCS.PHASECHK.TRANS64 P0, [R2+URZ+0x120], R3 ;  /* 0x00012003020085a7 */ /* 0x000ea400080010ff */
[----:B--2---:R-:W-:Y:S05]  /*8fd0*/  @!P0 BRA `(.L_x_40) ;  /* 0xfffffffc00f08947 */ /* 0x004fea000383ffff */
[----:B------:R-:W-:Y:S05]  /*8fe0*/  BRA `(.L_x_163) ;  /* 0xffffff90004c7947 */ /* 0x000fea000383ffff */
.L_x_44:
[----:B---3--:R-:W-:-:S07]  /*8ff0*/  MOV R0, UR4 ;  /* 0x0000000400007c02 */ /* 0x008fce0008000f00 */
.L_x_164:
[----:B-1----:R1:W2:Y:S02]  /*9000*/  SYNCS.PHASECHK.TRANS64.TRYWAIT P0, [R0+URZ], R3 ;  /* 0x00000003000075a7 */ /* 0x0022a400080011ff */
[----:B--2---:R-:W-:Y:S05]  /*9010*/  @!P0 NANOSLEEP.SYNCS 0x989680 ;  /* 0x009896800000895d */ /* 0x004fea0003900000 */
[----:B------:R-:W2:Y:S02]  /*9020*/  @!P0 SYNCS.PHASECHK.TRANS64 P0, [R0+URZ], R3 ;  /* 0x00000003000085a7 */ /* 0x000ea400080010ff */
[----:B--2---:R-:W-:Y:S05]  /*9030*/  @!P0 BRA `(.L_x_164) ;  /* 0xfffffffc00f08947 */ /* 0x004fea000383ffff */
[----:B------:R-:W-:Y:S05]  /*9040*/  BRA `(.L_x_165) ;  /* 0xffffff9400bc7947 */ /* 0x000fea000383ffff */
.L_x_45:
[----:B---3--:R-:W-:-:S07]  /*9050*/  MOV R0, UR4 ;  /* 0x0000000400007c02 */ /* 0x008fce0008000f00 */
.L_x_166:
[----:B-1----:R1:W2:Y:S02]  /*9060*/  SYNCS.PHASECHK.TRANS64.TRYWAIT P0, [R0+URZ], R3 ;  /* 0x00000003000075a7 */ /* 0x0022a400080011ff */
[----:B--2---:R-:W-:Y:S05]  /*9070*/  @!P0 NANOSLEEP.SYNCS 0x989680 ;  /* 0x009896800000895d */ /* 0x004fea0003900000 */
[----:B------:R-:W2:Y:S02]  /*9080*/  @!P0 SYNCS.PHASECHK.TRANS64 P0, [R0+URZ], R3 ;  /* 0x00000003000085a7 */ /* 0x000ea400080010ff */
[----:B--2---:R-:W-:Y:S05]  /*9090*/  @!P0 BRA `(.L_x_166) ;  /* 0xfffffffc00f08947 */ /* 0x004fea000383ffff */
[----:B------:R-:W-:Y:S05]  /*90a0*/  BRA `(.L_x_167) ;  /* 0xffffff9400c87947 */ /* 0x000fea000383ffff */
.L_x_46:
[----:B---3--:R-:W-:-:S07]  /*90b0*/  MOV R0, UR4 ;  /* 0x0000000400007c02 */ /* 0x008fce0008000f00 */
.L_x_168:
[----:B-1----:R1:W2:Y:S02]  /*90c0*/  SYNCS.PHASECHK.TRANS64.TRYWAIT P0, [R0+URZ], R3 ;  /* 0x00000003000075a7 */ /* 0x0022a400080011ff */
[----:B--2---:R-:W-:Y:S05]  /*90d0*/  @!P0 NANOSLEEP.SYNCS 0x989680 ;  /* 0x009896800000895d */ /* 0x004fea0003900000 */
[----:B------:R-:W2:Y:S02]  /*90e0*/  @!P0 SYNCS.PHASECHK.TRANS64 P0, [R0+URZ], R3 ;  /* 0x00000003000085a7 */ /* 0x000ea400080010ff */
[----:B--2---:R-:W-:Y:S05]  /*90f0*/  @!P0 BRA `(.L_x_168) ;  /* 0xfffffffc00f08947 */ /* 0x004fea000383ffff */
[----:B------:R-:W-:Y:S05]  /*9100*/  BRA `(.L_x_169) ;  /* 0xffffff9400d47947 */ /* 0x000fea000383ffff */
.L_x_47:
[----:B---3--:R-:W-:-:S07]  /*9110*/  MOV R0, UR4 ;  /* 0x0000000400007c02 */ /* 0x008fce0008000f00 */
.L_x_170:
[----:B-1----:R1:W2:Y:S02]  /*9120*/  SYNCS.PHASECHK.TRANS64.TRYWAIT P0, [R0+URZ], R3 ;  /* 0x00000003000075a7 */ /* 0x0022a400080011ff */
[----:B--2---:R-:W-:Y:S05]  /*9130*/  @!P0 NANOSLEEP.SYNCS 0x989680 ;  /* 0x009896800000895d */ /* 0x004fea0003900000 */
[----:B------:R-:W2:Y:S02]  /*9140*/  @!P0 SYNCS.PHASECHK.TRANS64 P0, [R0+URZ], R3 ;  /* 0x00000003000085a7 */ /* 0x000ea400080010ff */
[----:B--2---:R-:W-:Y:S05]  /*9150*/  @!P0 BRA `(.L_x_170) ;  /* 0xfffffffc00f08947 */ /* 0x004fea000383ffff */
[----:B------:R-:W-:Y:S05]  /*9160*/  BRA `(.L_x_171) ;  /* 0xffffff9400e07947 */ /* 0x000fea000383ffff */
.L_x_48:
[----:B---3--:R-:W-:-:S07]  /*9170*/  MOV R0, UR4 ;  /* 0x0000000400007c02 */ /* 0x008fce0008000f00 */
.L_x_172:
[----:B-1----:R1:W2:Y:S02]  /*9180*/  SYNCS.PHASECHK.TRANS64.TRYWAIT P0, [R0+URZ], R3 ;  /* 0x00000003000075a7 */ /* 0x0022a400080011ff */
[----:B--2---:R-:W-:Y:S05]  /*9190*/  @!P0 NANOSLEEP.SYNCS 0x989680 ;  /* 0x009896800000895d */ /* 0x004fea0003900000 */
[----:B------:R-:W2:Y:S02]  /*91a0*/  @!P0 SYNCS.PHASECHK.TRANS64 P0, [R0+URZ], R3 ;  /* 0x00000003000085a7 */ /* 0x000ea400080010ff */
[----:B--2---:R-:W-:Y:S05]  /*91b0*/  @!P0 BRA `(.L_x_172) ;  /* 0xfffffffc00f08947 */ /* 0x004fea000383ffff */
[----:B------:R-:W-:Y:S05]  /*91c0*/  BRA `(.L_x_173) ;  /* 0xffffff9400ec7947 */ /* 0x000fea000383ffff */
.L_x_49:
[----:B---3--:R-:W-:-:S07]  /*91d0*/  MOV R0, UR4 ;  /* 0x0000000400007c02 */ /* 0x008fce0008000f00 */
.L_x_174:
[----:B-1----:R1:W2:Y:S02]  /*91e0*/  SYNCS.PHASECHK.TRANS64.TRYWAIT P0, [R0+URZ], R3 ;  /* 0x00000003000075a7 */ /* 0x0022a400080011ff */
[----:B--2---:R-:W-:Y:S05]  /*91f0*/  @!P0 NANOSLEEP.SYNCS 0x989680 ;  /* 0x009896800000895d */ /* 0x004fea0003900000 */
[----:B------:R-:W2:Y:S02]  /*9200*/  @!P0 SYNCS.PHASECHK.TRANS64 P0, [R0+URZ], R3 ;  /* 0x00000003000085a7 */ /* 0x000ea400080010ff */
[----:B--2---:R-:W-:Y:S05]  /*9210*/  @!P0 BRA `(.L_x_174) ;  /* 0xfffffffc00f08947 */ /* 0x004fea000383ffff */
[----:B------:R-:W-:Y:S05]  /*9220*/  BRA `(.L_x_175) ;  /* 0xffffff9400f87947 */ /* 0x000fea000383ffff */
.L_x_50:
[----:B---3--:R-:W-:-:S07]  /*9230*/  MOV R0, UR4 ;  /* 0x0000000400007c02 */ /* 0x008fce0008000f00 */
.L_x_176:
[----:B-1----:R1:W2:Y:S02]  /*9240*/  SYNCS.PHASECHK.TRANS64.TRYWAIT P0, [R0+URZ], R3 ;  /* 0x00000003000075a7 */ /* 0x0022a400080011ff */
[----:B--2---:R-:W-:Y:S05]  /*9250*/  @!P0 NANOSLEEP.SYNCS 0x989680 ;  /* 0x009896800000895d */ /* 0x004fea0003900000 */
[----:B------:R-:W2:Y:S02]  /*9260*/  @!P0 SYNCS.PHASECHK.TRANS64 P0, [R0+URZ], R3 ;  /* 0x00000003000085a7 */ /* 0x000ea400080010ff */
[----:B--2---:R-:W-:Y:S05]  /*9270*/  @!P0 BRA `(.L_x_176) ;  /* 0xfffffffc00f08947 */ /* 0x004fea000383ffff */
[----:B------:R-:W-:Y:S05]  /*9280*/  BRA `(.L_x_177) ;  /* 0xffffff9800047947 */ /* 0x000fea000383ffff */
.L_x_51:
[----:B---3--:R-:W-:-:S07]  /*9290*/  MOV R0, UR4 ;  /* 0x0000000400007c02 */ /* 0x008fce0008000f00 */
.L_x_178:
[----:B-1----:R1:W2:Y:S02]  /*92a0*/  SYNCS.PHASECHK.TRANS64.TRYWAIT P0, [R0+URZ], R3 ;  /* 0x00000003000075a7 */ /* 0x0022a400080011ff */
[----:B--2---:R-:W-:Y:S05]  /*92b0*/  @!P0 NANOSLEEP.SYNCS 0x989680 ;  /* 0x009896800000895d */ /* 0x004fea0003900000 */
[----:B------:R-:W2:Y:S02]  /*92c0*/  @!P0 SYNCS.PHASECHK.TRANS64 P0, [R0+URZ], R3 ;  /* 0x00000003000085a7 */ /* 0x000ea400080010ff */
[----:B--2---:R-:W-:Y:S05]  /*92d0*/  @!P0 BRA `(.L_x_178) ;  /* 0xfffffffc00f08947 */ /* 0x004fea000383ffff */
[----:B------:R-:W-:Y:S05]  /*92e0*/  BRA `(.L_x_179) ;  /* 0xffffff9800107947 */ /* 0x000fea000383ffff */
.L_x_52:
[----:B---3--:R-:W-:-:S07]  /*92f0*/  MOV R0, UR4 ;  /* 0x0000000400007c02 */ /* 0x008fce0008000f00 */
.L_x_180:
[----:B-1----:R1:W2:Y:S02]  /*9300*/  SYNCS.PHASECHK.TRANS64.TRYWAIT P0, [R0+URZ], R3 ;  /* 0x00000003000075a7 */ /* 0x0022a400080011ff */
[----:B--2---:R-:W-:Y:S05]  /*9310*/  @!P0 NANOSLEEP.SYNCS 0x989680 ;  /* 0x009896800000895d */ /* 0x004fea0003900000 */
[----:B------:R-:W2:Y:S02]  /*9320*/  @!P0 SYNCS.PHASECHK.TRANS64 P0, [R0+URZ], R3 ;  /* 0x00000003000085a7 */ /* 0x000ea400080010ff */
[----:B--2---:R-:W-:Y:S05]  /*9330*/  @!P0 BRA `(.L_x_180) ;  /* 0xfffffffc00f08947 */ /* 0x004fea000383ffff */
[----:B------:R-:W-:Y:S05]  /*9340*/  BRA `(.L_x_181) ;  /* 0xffffff98001c7947 */ /* 0x000fea000383ffff */
.L_x_53:
[----:B---3--:R-:W-:-:S07]  /*9350*/  MOV R0, UR4 ;  /* 0x0000000400007c02 */ /* 0x008fce0008000f00 */
.L_x_182:
[----:B-1----:R1:W2:Y:S02]  /*9360*/  SYNCS.PHASECHK.TRANS64.TRYWAIT P0, [R0+URZ], R3 ;  /* 0x00000003000075a7 */ /* 0x0022a400080011ff */
[----:B--2---:R-:W-:Y:S05]  /*9370*/  @!P0 NANOSLEEP.SYNCS 0x989680 ;  /* 0x009896800000895d */ /* 0x004fea0003900000 */
[----:B------:R-:W2:Y:S02]  /*9380*/  @!P0 SYNCS.PHASECHK.TRANS64 P0, [R0+URZ], R3 ;  /* 0x00000003000085a7 */ /* 0x000ea400080010ff */
[----:B--2---:R-:W-:Y:S05]  /*9390*/  @!P0 BRA `(.L_x_182) ;  /* 0xfffffffc00f08947 */ /* 0x004fea000383ffff */
[----:B------:R-:W-:Y:S05]  /*93a0*/  BRA `(.L_x_183) ;  /* 0xffffff9800287947 */ /* 0x000fea000383ffff */
.L_x_54:
[----:B---3--:R-:W-:-:S07]  /*93b0*/  MOV R0, UR4 ;  /* 0x0000000400007c02 */ /* 0x008fce0008000f00 */
.L_x_184:
[----:B-1----:R1:W2:Y:S02]  /*93c0*/  SYNCS.PHASECHK.TRANS64.TRYWAIT P0, [R0+URZ], R3 ;  /* 0x00000003000075a7 */ /* 0x0022a400080011ff */
[----:B--2---:R-:W-:Y:S05]  /*93d0*/  @!P0 NANOSLEEP.SYNCS 0x989680 ;  /* 0x009896800000895d */ /* 0x004fea0003900000 */
[----:B------:R-:W2:Y:S02]  /*93e0*/  @!P0 SYNCS.PHASECHK.TRANS64 P0, [R0+URZ], R3 ;  /* 0x00000003000085a7 */ /* 0x000ea400080010ff */
[----:B--2---:R-:W-:Y:S05]  /*93f0*/  @!P0 BRA `(.L_x_184) ;  /* 0xfffffffc00f08947 */ /* 0x004fea000383ffff */
[----:B------:R-:W-:Y:S05]  /*9400*/  BRA `(.L_x_185) ;  /* 0xffffff9800347947 */ /* 0x000fea000383ffff */
.L_x_55:
[----:B---3--:R-:W-:-:S07]  /*9410*/  MOV R0, UR4 ;  /* 0x0000000400007c02 */ /* 0x008fce0008000f00 */
.L_x_186:
[----:B-1----:R1:W2:Y:S02]  /*9420*/  SYNCS.PHASECHK.TRANS64.TRYWAIT P0, [R0+URZ], R3 ;  /* 0x00000003000075a7 */ /* 0x0022a400080011ff */
[----:B--2---:R-:W-:Y:S05]  /*9430*/  @!P0 NANOSLEEP.SYNCS 0x989680 ;  /* 0x009896800000895d */ /* 0x004fea0003900000 */
[----:B------:R-:W2:Y:S02]  /*9440*/  @!P0 SYNCS.PHASECHK.TRANS64 P0, [R0+URZ], R3 ;  /* 0x00000003000085a7 */ /* 0x000ea400080010ff */
[----:B--2---:R-:W-:Y:S05]  /*9450*/  @!P0 BRA `(.L_x_186) ;  /* 0xfffffffc00f08947 */ /* 0x004fea000383ffff */
[----:B------:R-:W-:Y:S05]  /*9460*/  BRA `(.L_x_187) ;  /* 0xffffff9800407947 */ /* 0x000fea000383ffff */
.L_x_58:
[----:B-1----:R1:W2:Y:S02]  /*9470*/  SYNCS.PHASECHK.TRANS64.TRYWAIT P0, [R0+URZ+0x180], R5 ;  /* 0x00018005000075a7 */ /* 0x0022a400080011ff */
[----:B--2---:R-:W-:Y:S05]  /*9480*/  @!P0 NANOSLEEP.SYNCS 0x989680 ;  /* 0x009896800000895d */ /* 0x004fea0003900000 */
[----:B------:R-:W2:Y:S02]  /*9490*/  @!P0 SYNCS.PHASECHK.TRANS64 P0, [R0+URZ+0x180], R5 ;  /* 0x00018005000085a7 */ /* 0x000ea400080010ff */
[----:B--2---:R-:W-:Y:S05]  /*94a0*/  @!P0 BRA `(.L_x_58) ;  /* 0xfffffffc00f08947 */ /* 0x004fea000383ffff */
[----:B------:R-:W-:Y:S05]  /*94b0*/  BRA `(.L_x_188) ;  /* 0xffffff9800a07947 */ /* 0x000fea000383ffff */
.L_x_59:
[----:B------:R-:W-:-:S07]  /*94c0*/  MOV R0, UR5 ;  /* 0x0000000500007c02 */ /* 0x000fce0008000f00 */
.L_x_189:
[----:B-1----:R1:W2:Y:S02]  /*94d0*/  SYNCS.PHASECHK.TRANS64.TRYWAIT P0, [R0+URZ+0x130], R7 ;  /* 0x00013007000075a7 */ /* 0x0022a400080011ff */
[----:B--2---:R-:W-:Y:S05]  /*94e0*/  @!P0 NANOSLEEP.SYNCS 0x989680 ;  /* 0x009896800000895d */ /* 0x004fea0003900000 */
[----:B------:R-:W2:Y:S02]  /*94f0*/  @!P0 SYNCS.PHASECHK.TRANS64 P0, [R0+URZ+0x130], R7 ;  /* 0x00013007000085a7 */ /* 0x000ea400080010ff */
[----:B--2---:R-:W-:Y:S05]  /*9500*/  @!P0 BRA `(.L_x_189) ;  /* 0xfffffffc00f08947 */ /* 0x004fea000383ffff */
[----:B------:R-:W-:Y:S05]  /*9510*/  BRA `(.L_x_190) ;  /* 0xffffff9800b07947 */ /* 0x000fea000383ffff */
.L_x_60:
[----:B-1----:R1:W2:Y:S02]  /*9520*/  SYNCS.PHASECHK.TRANS64.TRYWAIT P1, [R0+URZ+0x120], R5 ;  /* 0x00012005000075a7 */ /* 0x0022a400080211ff */
[----:B--2---:R-:W-:Y:S05]  /*9530*/  @!P1 NANOSLEEP.SYNCS 0x989680 ;  /* 0x009896800000995d */ /* 0x004fea0003900000 */
[----:B------:R-:W2:Y:S02]  /*9540*/  @!P1 SYNCS.PHASECHK.TRANS64 P1, [R0+URZ+0x120], R5 ;  /* 0x00012005000095a7 */ /* 0x000ea400080210ff */
[----:B--2---:R-:W-:Y:S05]  /*9550*/  @!P1 BRA `(.L_x_60) ;  /* 0xfffffffc00f09947 */ /* 0x004fea000383ffff */
[----:B------:R-:W-:Y:S05]  /*9560*/  BRA `(.L_x_191) ;  /* 0xffffff9800e07947 */ /* 0x000fea000383ffff */
.L_x_63:
[----:B------:R-:W-:-:S07]  /*9570*/  MOV R0, UR5 ;  /* 0x0000000500007c02 */ /* 0x000fce0008000f00 */
.L_x_192:
[----:B-1----:R1:W2:Y:S02]  /*9580*/  SYNCS.PHASECHK.TRANS64.TRYWAIT P0, [R0+URZ+0x130], R3 ;  /* 0x00013003000075a7 */ /* 0x0022a400080011ff */
[----:B--2---:R-:W-:Y:S05]  /*9590*/  @!P0 NANOSLEEP.SYNCS 0x989680 ;  /* 0x009896800000895d */ /* 0x004fea0003900000 */
[----:B------:R-:W2:Y:S02]  /*95a0*/  @!P0 SYNCS.PHASECHK.TRANS64 P0, [R0+URZ+0x130], R3 ;  /* 0x00013003000085a7 */ /* 0x000ea400080010ff */
[----:B--2---:R-:W-:Y:S05]  /*95b0*/  @!P0 BRA `(.L_x_192) ;  /* 0xfffffffc00f08947 */ /* 0x004fea000383ffff */
[----:B------:R-:W-:Y:S05]  /*95c0*/  BRA `(.L_x_62) ;  /* 0xffffff9c00347947 */ /* 0x000fea000383ffff */
.L_x_72:
[----:B-1----:R-:W-:-:S04]  /*95d0*/  MOV R4, UR6 ;  /* 0x0000000600047c02 */ /* 0x002fc80008000f00 */
[----:B------:R1:W2:Y:S03]  /*95e0*/  SYNCS.PHASECHK.TRANS64.TRYWAIT P0, [R4+URZ+0x8], R5 ;  /* 0x00000805040075a7 */ /* 0x0002a600080011ff */
[----:B--2---:R-:W-:Y:S05]  /*95f0*/  @!P0 NANOSLEEP.SYNCS 0x989680 ;  /* 0x009896800000895d */ /* 0x004fea0003900000 */
[----:B------:R-:W2:Y:S02]  /*9600*/  @!P0 SYNCS.PHASECHK.TRANS64 P0, [R4+URZ+0x8], R5 ;  /* 0x00000805040085a7 */ /* 0x000ea400080010ff */
[----:B--2---:R-:W-:Y:S05]  /*9610*/  @!P0 BRA `(.L_x_72) ;  /* 0xfffffffc00ec8947 */ /* 0x004fea000383ffff */
[----:B------:R-:W-:Y:S05]  /*9620*/  BRA `(.L_x_71) ;  /* 0xffffff9c00e87947 */ /* 0x000fea000383ffff */
.L_x_74:
[----:B------:R-:W-:Y:S01]  /*9630*/  BSSY B0, `(.L_x_193) ;  /* 0x0000006000007945 */ /* 0x000fe20003800000 */
[----:B------:R-:W-:-:S07]  /*9640*/  MOV R15, 0xffffffff ;  /* 0xffffffff000f7802 */ /* 0x000fce0000000f00 */
[----:B-1---5:R-:W-:Y:S05]  /*9650*/  WARPSYNC.COLLECTIVE R15, `(.L_x_194) ;  /* 0x000000000f0c7348 */ /* 0x022fea0003c00000 */
[----:B------:R-:W-:Y:S02]  /*9660*/  ELECT P6, UR79, PT ;  /* 0x00000000004f782f */ /* 0x000fe400038c0000 */
[----:B------:R-:W-:Y:S01]  /*9670*/  MOV R14, UR79 ;  /* 0x0000004f000e7c02 */ /* 0x000fe20008000f00 */
[----:B-1---5:R-:W-:Y:S10]  /*9680*/  ENDCOLLECTIVE ;  /* 0x000000000000791b */ /* 0x022ff40003800000 */
.L_x_194:
[----:B------:R-:W-:Y:S05]  /*9690*/  BSYNC B0 ;  /* 0x0000000000007941 */ /* 0x000fea0003800000 */
.L_x_193:
[----:B------:R-:W-:Y:S05]  /*96a0*/  BRA `(.L_x_195) ;  /* 0xffffffa000187947 */ /* 0x000fea000383ffff */
.L_x_76:
[----:B-1----:R-:W-:-:S04]  /*96b0*/  MOV R2, UR6 ;  /* 0x0000000600027c02 */ /* 0x002fc80008000f00 */
[----:B------:R1:W2:Y:S03]  /*96c0*/  SYNCS.PHASECHK.TRANS64.TRYWAIT P0, [R2+URZ+0x8], R3 ;  /* 0x00000803020075a7 */ /* 0x0002a600080011ff */
[----:B--2---:R-:W-:Y:S05]  /*96d0*/  @!P0 NANOSLEEP.SYNCS 0x989680 ;  /* 0x009896800000895d */ /* 0x004fea0003900000 */
[----:B------:R-:W2:Y:S02]  /*96e0*/  @!P0 SYNCS.PHASECHK.TRANS64 P0, [R2+URZ+0x8], R3 ;  /* 0x00000803020085a7 */ /* 0x000ea400080010ff */
[----:B--2---:R-:W-:Y:S05]  /*96f0*/  @!P0 BRA `(.L_x_76) ;  /* 0xfffffffc00ec8947 */ /* 0x004fea000383ffff */
[----:B------:R-:W-:Y:S05]  /*9700*/  BRA `(.L_x_75) ;  /* 0xffffffa0001c7947 */ /* 0x000fea000383ffff */
.L_x_77:
[----:B-1----:R1:W2:Y:S02]  /*9710*/  SYNCS.PHASECHK.TRANS64.TRYWAIT P0, [R0+URZ+0x120], R5 ;  /* 0x00012005000075a7 */ /* 0x0022a400080011ff */
[----:B--2---:R-:W-:Y:S05]  /*9720*/  @!P0 NANOSLEEP.SYNCS 0x989680 ;  /* 0x009896800000895d */ /* 0x004fea0003900000 */
[----:B------:R-:W2:Y:S02]  /*9730*/  @!P0 SYNCS.PHASECHK.TRANS64 P0, [R0+URZ+0x120], R5 ;  /* 0x00012005000085a7 */ /* 0x000ea400080010ff */
[----:B--2---:R-:W-:Y:S05]  /*9740*/  @!P0 BRA `(.L_x_77) ;  /* 0xfffffffc00f08947 */ /* 0x004fea000383ffff */
[----:B------:R-:W-:Y:S05]  /*9750*/  BRA `(.L_x_196) ;  /* 0xffffffa400087947 */ /* 0x000fea000383ffff */
.L_x_79:
[----:B------:R-:W-:-:S07]  /*9760*/  MOV R0, UR9 ;  /* 0x0000000900007c02 */ /* 0x000fce0008000f00 */
.L_x_197:
[----:B-1----:R1:W2:Y:S02]  /*9770*/  SYNCS.PHASECHK.TRANS64.TRYWAIT P0, [R0+URZ+0x160], R5 ;  /* 0x00016005000075a7 */ /* 0x0022a400080011ff */
[----:B--2---:R-:W-:Y:S05]  /*9780*/  @!P0 NANOSLEEP.SYNCS 0x989680 ;  /* 0x009896800000895d */ /* 0x004fea0003900000 */
[----:B------:R-:W2:Y:S02]  /*9790*/  @!P0 SYNCS.PHASECHK.TRANS64 P0, [R0+URZ+0x160], R5 ;  /* 0x00016005000085a7 */ /* 0x000ea400080010ff */
[----:B--2---:R-:W-:Y:S05]  /*97a0*/  @!P0 BRA `(.L_x_197) ;  /* 0xfffffffc00f08947 */ /* 0x004fea000383ffff */
[----:B------:R-:W-:Y:S05]  /*97b0*/  BRA `(.L_x_198) ;  /* 0xffffffa400547947 */ /* 0x000fea000383ffff */
.L_x_82:
[----:B------:R-:W-:Y:S07]  /*97c0*/  MOV R0, UR8 ;  /* 0x0000000800007c02 */ /* 0x000fee0008000f00 */
.L_x_199:
[----:B-1----:R1:W2:Y:S02]  /*97d0*/  SYNCS.PHASECHK.TRANS64.TRYWAIT P0, [R0+URZ], R5 ;  /* 0x00000005000075a7 */ /* 0x0022a400080011ff */
[----:B--2---:R-:W-:Y:S05]  /*97e0*/  @!P0 NANOSLEEP.SYNCS 0x989680 ;  /* 0x009896800000895d */ /* 0x004fea0003900000 */
[----:B------:R-:W2:Y:S02]  /*97f0*/  @!P0 SYNCS.PHASECHK.TRANS64 P0, [R0+URZ], R5 ;  /* 0x00000005000085a7 */ /* 0x000ea400080010ff */
[----:B--2---:R-:W-:Y:S05]  /*9800*/  @!P0 BRA `(.L_x_199) ;  /* 0xfffffffc00f08947 */ /* 0x004fea000383ffff */
[----:B------:R-:W-:Y:S05]  /*9810*/  BRA `(.L_x_81) ;  /* 0xffffffa400687947 */ /* 0x000fea000383ffff */
.L_x_86:
[----:B-1----:R-:W-:-:S07]  /*9820*/  MOV R0, UR8 ;  /* 0x0000000800007c02 */ /* 0x002fce0008000f00 */
.L_x_200:
[----:B-1----:R1:W2:Y:S02]  /*9830*/  SYNCS.PHASECHK.TRANS64.TRYWAIT P0, [R0+URZ], R3 ;  /* 0x00000003000075a7 */ /* 0x0022a400080011ff */
[----:B--2---:R-:W-:Y:S05]  /*9840*/  @!P0 NANOSLEEP.SYNCS 0x989680 ;  /* 0x009896800000895d */ /* 0x004fea0003900000 */
[----:B------:R-:W2:Y:S02]  /*9850*/  @!P0 SYNCS.PHASECHK.TRANS64 P0, [R0+URZ], R3 ;  /* 0x00000003000085a7 */ /* 0x000ea400080010ff */
[----:B--2---:R-:W-:Y:S05]  /*9860*/  @!P0 BRA `(.L_x_200) ;  /* 0xfffffffc00f08947 */ /* 0x004fea000383ffff */
[----:B------:R-:W-:Y:S05]  /*9870*/  BRA `(.L_x_201) ;  /* 0xffffffa8005c7947 */ /* 0x000fea000383ffff */
.L_x_87:
[----:B------:R-:W-:-:S07]  /*9880*/  MOV R0, UR8 ;  /* 0x0000000800007c02 */ /* 0x000fce0008000f00 */
.L_x_202:
[----:B-1----:R1:W2:Y:S02]  /*9890*/  SYNCS.PHASECHK.TRANS64.TRYWAIT P0, [R0+URZ], R3 ;  /* 0x00000003000075a7 */ /* 0x0022a400080011ff */
[----:B--2---:R-:W-:Y:S05]  /*98a0*/  @!P0 NANOSLEEP.SYNCS 0x989680 ;  /* 0x009896800000895d */ /* 0x004fea0003900000 */
[----:B------:R-:W2:Y:S02]  /*98b0*/  @!P0 SYNCS.PHASECHK.TRANS64 P0, [R0+URZ], R3 ;  /* 0x00000003000085a7 */ /* 0x000ea400080010ff */
[----:B--2---:R-:W-:Y:S05]  /*98c0*/  @!P0 BRA `(.L_x_202) ;  /* 0xfffffffc00f08947 */ /* 0x004fea000383ffff */
[----:B------:R-:W-:Y:S05]  /*98d0*/  BRA `(.L_x_203) ;  /* 0xffffffa800687947 */ /* 0x000fea000383ffff */
.L_x_88:
[----:B------:R-:W-:-:S07]  /*98e0*/  MOV R0, UR8 ;  /* 0x0000000800007c02 */ /* 0x000fce0008000f00 */
.L_x_204:
[----:B-1----:R1:W2:Y:S02]  /*98f0*/  SYNCS.PHASECHK.TRANS64.TRYWAIT P0, [R0+URZ], R3 ;  /* 0x00000003000075a7 */ /* 0x0022a400080011ff */
[----:B--2---:R-:W-:Y:S05]  /*9900*/  @!P0 NANOSLEEP.SYNCS 0x989680 ;  /* 0x009896800000895d */ /* 0x004fea0003900000 */
[----:B------:R-:W2:Y:S02]  /*9910*/  @!P0 SYNCS.PHASECHK.TRANS64 P0, [R0+URZ], R3 ;  /* 0x00000003000085a7 */ /* 0x000ea400080010ff */
[----:B--2---:R-:W-:Y:S05]  /*9920*/  @!P0 BRA `(.L_x_204) ;  /* 0xfffffffc00f08947 */ /* 0x004fea000383ffff */
[----:B------:R-:W-:Y:S05]  /*9930*/  BRA `(.L_x_205) ;  /* 0xffffffa800747947 */ /* 0x000fea000383ffff */
.L_x_91:
[----:B------:R-:W-:-:S07]  /*9940*/  MOV R0, UR7 ;  /* 0x0000000700007c02 */ /* 0x000fce0008000f00 */
.L_x_206:
[----:B-1----:R1:W2:Y:S02]  /*9950*/  SYNCS.PHASECHK.TRANS64.TRYWAIT P1, [R0+URZ+0x1a0], R3 ;  /* 0x0001a003000075a7 */ /* 0x0022a400080211ff */
[----:B--2---:R-:W-:Y:S05]  /*9960*/  @!P1 NANOSLEEP.SYNCS 0x989680 ;  /* 0x009896800000995d */ /* 0x004fea0003900000 */
[----:B------:R-:W2:Y:S02]  /*9970*/  @!P1 SYNCS.PHASECHK.TRANS64 P1, [R0+URZ+0x1a0], R3 ;  /* 0x0001a003000095a7 */ /* 0x000ea400080210ff */
[----:B--2---:R-:W-:Y:S05]  /*9980*/  @!P1 BRA `(.L_x_206) ;  /* 0xfffffffc00f09947 */ /* 0x004fea000383ffff */
[----:B------:R-:W-:Y:S05]  /*9990*/  BRA `(.L_x_207) ;  /* 0xffffffa800c07947 */ /* 0x000fea000383ffff */
.L_x_96:
[----:B--2---:R2:W4:Y:S02]  /*99a0*/  SYNCS.PHASECHK.TRANS64.TRYWAIT P0, [R0+URZ+0x120], R3 ;  /* 0x00012003000075a7 */ /* 0x00452400080011ff */
[----:B----4-:R-:W-:Y:S05]  /*99b0*/  @!P0 NANOSLEEP.SYNCS 0x989680 ;  /* 0x009896800000895d */ /* 0x010fea0003900000 */
[----:B------:R-:W4:Y:S02]  /*99c0*/  @!P0 SYNCS.PHASECHK.TRANS64 P0, [R0+URZ+0x120], R3 ;  /* 0x00012003000085a7 */ /* 0x000f2400080010ff */
[----:B----4-:R-:W-:Y:S05]  /*99d0*/  @!P0 BRA `(.L_x_96) ;  /* 0xfffffffc00f08947 */ /* 0x010fea000383ffff */
[----:B------:R-:W-:Y:S05]  /*99e0*/  BRA `(.L_x_208) ;  /* 0xffffffac00d47947 */ /* 0x000fea000383ffff */
.L_x_99:
[----:B------:R-:W-:Y:S07]  /*99f0*/  MOV R0, UR7 ;  /* 0x0000000700007c02 */ /* 0x000fee0008000f00 */
.L_x_209:
[----:B--2---:R2:W4:Y:S02]  /*9a00*/  SYNCS.PHASECHK.TRANS64.TRYWAIT P0, [R0+URZ+0x118], R3 ;  /* 0x00011803000075a7 */ /* 0x00452400080011ff */
[----:B----4-:R-:W-:Y:S05]  /*9a10*/  @!P0 NANOSLEEP.SYNCS 0x989680 ;  /* 0x009896800000895d */ /* 0x010fea0003900000 */
[----:B------:R-:W4:Y:S02]  /*9a20*/  @!P0 SYNCS.PHASECHK.TRANS64 P0, [R0+URZ+0x118], R3 ;  /* 0x00011803000085a7 */ /* 0x000f2400080010ff */
[----:B----4-:R-:W-:Y:S05]  /*9a30*/  @!P0 BRA `(.L_x_209) ;  /* 0xfffffffc00f08947 */ /* 0x010fea000383ffff */
[----:B------:R-:W-:Y:S05]  /*9a40*/  BRA `(.L_x_98) ;  /* 0xffffffb000b47947 */ /* 0x000fea000383ffff */
.L_x_102:
[----:B------:R-:W-:Y:S07]  /*9a50*/  MOV R3, UR7 ;  /* 0x0000000700037c02 */ /* 0x000fee0008000f00 */
.L_x_210:
[----:B-1----:R1:W2:Y:S02]  /*9a60*/  SYNCS.PHASECHK.TRANS64.TRYWAIT P0, [R3+URZ+0xf0], R12 ;  /* 0x0000f00c030075a7 */ /* 0x0022a400080011ff */
[----:B--2---:R-:W-:Y:S05]  /*9a70*/  @!P0 NANOSLEEP.SYNCS 0x989680 ;  /* 0x009896800000895d */ /* 0x004fea0003900000 */
[----:B------:R-:W2:Y:S02]  /*9a80*/  @!P0 SYNCS.PHASECHK.TRANS64 P0, [R3+URZ+0xf0], R12 ;  /* 0x0000f00c030085a7 */ /* 0x000ea400080010ff */
[----:B--2---:R-:W-:Y:S05]  /*9a90*/  @!P0 BRA `(.L_x_210) ;  /* 0xfffffffc00f08947 */ /* 0x004fea000383ffff */
[----:B------:R-:W-:Y:S05]  /*9aa0*/  BRA `(.L_x_211) ;  /* 0xffffffb4002c7947 */ /* 0x000fea000383ffff */
.L_x_103:
[----:B-1----:R-:W-:Y:S07]  /*9ab0*/  MOV R3, UR7 ;  /* 0x0000000700037c02 */ /* 0x002fee0008000f00 */
.L_x_212:
[----:B-1----:R1:W2:Y:S02]  /*9ac0*/  SYNCS.PHASECHK.TRANS64.TRYWAIT P0, [R3+URZ+0xf8], R12 ;  /* 0x0000f80c030075a7 */ /* 0x0022a400080011ff */
[----:B--2---:R-:W-:Y:S05]  /*9ad0*/  @!P0 NANOSLEEP.SYNCS 0x989680 ;  /* 0x009896800000895d */ /* 0x004fea0003900000 */
[----:B------:R-:W2:Y:S02]  /*9ae0*/  @!P0 SYNCS.PHASECHK.TRANS64 P0, [R3+URZ+0xf8], R12 ;  /* 0x0000f80c030085a7 */ /* 0x000ea400080010ff */
[----:B--2---:R-:W-:Y:S05]  /*9af0*/  @!P0 BRA `(.L_x_212) ;  /* 0xfffffffc00f08947 */ /* 0x004fea000383ffff */
[----:B------:R-:W-:Y:S05]  /*9b00*/  BRA `(.L_x_213) ;  /* 0xffffffb400887947 */ /* 0x000fea000383ffff */
.L_x_104:
[----:B-1----:R-:W-:Y:S07]  /*9b10*/  MOV R3, UR7 ;  /* 0x0000000700037c02 */ /* 0x002fee0008000f00 */
.L_x_214:
[----:B-1----:R1:W2:Y:S02]  /*9b20*/  SYNCS.PHASECHK.TRANS64.TRYWAIT P0, [R3+URZ+0x100], R12 ;  /* 0x0001000c030075a7 */ /* 0x0022a400080011ff */
[----:B--2---:R-:W-:Y:S05]  /*9b30*/  @!P0 NANOSLEEP.SYNCS 0x989680 ;  /* 0x009896800000895d */ /* 0x004fea0003900000 */
[----:B------:R-:W2:Y:S02]  /*9b40*/  @!P0 SYNCS.PHASECHK.TRANS64 P0, [R3+URZ+0x100], R12 ;  /* 0x0001000c030085a7 */ /* 0x000ea400080010ff */
[----:B--2---:R-:W-:Y:S05]  /*9b50*/  @!P0 BRA `(.L_x_214) ;  /* 0xfffffffc00f08947 */ /* 0x004fea000383ffff */
[----:B------:R-:W-:Y:S05]  /*9b60*/  BRA `(.L_x_215) ;  /* 0xffffffb400e47947 */ /* 0x000fea000383ffff */
.L_x_105:
[----:B------:R-:W-:Y:S07]  /*9b70*/  MOV R3, UR7 ;  /* 0x0000000700037c02 */ /* 0x000fee0008000f00 */
.L_x_216:
[----:B-1----:R1:W2:Y:S02]  /*9b80*/  SYNCS.PHASECHK.TRANS64.TRYWAIT P0, [R3+URZ+0x108], R12 ;  /* 0x0001080c030075a7 */ /* 0x0022a400080011ff */
[----:B--2---:R-:W-:Y:S05]  /*9b90*/  @!P0 NANOSLEEP.SYNCS 0x989680 ;  /* 0x009896800000895d */ /* 0x004fea0003900000 */
[----:B------:R-:W2:Y:S02]  /*9ba0*/  @!P0 SYNCS.PHASECHK.TRANS64 P0, [R3+URZ+0x108], R12 ;  /* 0x0001080c030085a7 */ /* 0x000ea400080010ff */
[----:B--2---:R-:W-:Y:S05]  /*9bb0*/  @!P0 BRA `(.L_x_216) ;  /* 0xfffffffc00f08947 */ /* 0x004fea000383ffff */
[----:B------:R-:W-:Y:S05]  /*9bc0*/  BRA `(.L_x_217) ;  /* 0xffffffb800847947 */ /* 0x000fea000383ffff */
.L_x_107:
[----:B------:R-:W-:-:S07]  /*9bd0*/  MOV R0, UR7 ;  /* 0x0000000700007c02 */ /* 0x000fce0008000f00 */
.L_x_218:
[----:B-1----:R1:W4:Y:S02]  /*9be0*/  SYNCS.PHASECHK.TRANS64.TRYWAIT P0, [R0+URZ+0xf0], R3 ;  /* 0x0000f003000075a7 */ /* 0x00232400080011ff */
[----:B----4-:R-:W-:Y:S05]  /*9bf0*/  @!P0 NANOSLEEP.SYNCS 0x989680 ;  /* 0x009896800000895d */ /* 0x010fea0003900000 */
[----:B------:R-:W4:Y:S02]  /*9c00*/  @!P0 SYNCS.PHASECHK.TRANS64 P0, [R0+URZ+0xf0], R3 ;  /* 0x0000f003000085a7 */ /* 0x000f2400080010ff */
[----:B----4-:R-:W-:Y:S05]  /*9c10*/  @!P0 BRA `(.L_x_218) ;  /* 0xfffffffc00f08947 */ /* 0x010fea000383ffff */
[----:B------:R-:W-:Y:S05]  /*9c20*/  BRA `(.L_x_219) ;  /* 0xffffffbc000c7947 */ /* 0x000fea000383ffff */
.L_x_108:
[----:B-1----:R-:W-:-:S07]  /*9c30*/  MOV R0, UR7 ;  /* 0x0000000700007c02 */ /* 0x002fce0008000f00 */
.L_x_220:
[----:B-1----:R1:W4:Y:S02]  /*9c40*/  SYNCS.PHASECHK.TRANS64.TRYWAIT P0, [R0+URZ+0xf8], R3 ;  /* 0x0000f803000075a7 */ /* 0x00232400080011ff */
[----:B----4-:R-:W-:Y:S05]  /*9c50*/  @!P0 NANOSLEEP.SYNCS 0x989680 ;  /* 0x009896800000895d */ /* 0x010fea0003900000 */
[----:B------:R-:W4:Y:S02]  /*9c60*/  @!P0 SYNCS.PHASECHK.TRANS64 P0, [R0+URZ+0xf8], R3 ;  /* 0x0000f803000085a7 */ /* 0x000f2400080010ff */
[----:B----4-:R-:W-:Y:S05]  /*9c70*/  @!P0 BRA `(.L_x_220) ;  /* 0xfffffffc00f08947 */ /* 0x010fea000383ffff */
[----:B------:R-:W-:Y:S05]  /*9c80*/  BRA `(.L_x_221) ;  /* 0xffffffb800fc7947 */ /* 0x000fea000383ffff */
.L_x_109:
[----:B-1----:R-:W-:-:S07]  /*9c90*/  MOV R0, UR7 ;  /* 0x0000000700007c02 */ /* 0x002fce0008000f00 */
.L_x_222:
[----:B-1----:R1:W4:Y:S02]  /*9ca0*/  SYNCS.PHASECHK.TRANS64.TRYWAIT P0, [R0+URZ+0x100], R3 ;  /* 0x00010003000075a7 */ /* 0x00232400080011ff */
[----:B----4-:R-:W-:Y:S05]  /*9cb0*/  @!P0 NANOSLEEP.SYNCS 0x989680 ;  /* 0x009896800000895d */ /* 0x010fea0003900000 */
[----:B------:R-:W4:Y:S02]  /*9cc0*/  @!P0 SYNCS.PHASECHK.TRANS64 P0, [R0+URZ+0x100], R3 ;  /* 0x00010003000085a7 */ /* 0x000f2400080010ff */
[----:B----4-:R-:W-:Y:S05]  /*9cd0*/  @!P0 BRA `(.L_x_222) ;  /* 0xfffffffc00f08947 */ /* 0x010fea000383ffff */
[----:B------:R-:W-:Y:S05]  /*9ce0*/  BRA `(.L_x_223) ;  /* 0xffffffb800ec7947 */ /* 0x000fea000383ffff */
.L_x_111:
[----:B--2---:R2:W3:Y:S02]  /*9cf0*/  SYNCS.PHASECHK.TRANS64.TRYWAIT P0, [R0+URZ+0x120], R3 ;  /* 0x00012003000075a7 */ /* 0x0044e400080011ff */
[----:B---3--:R-:W-:Y:S05]  /*9d00*/  @!P0 NANOSLEEP.SYNCS 0x989680 ;  /* 0x009896800000895d */ /* 0x008fea0003900000 */
[----:B------:R-:W3:Y:S02]  /*9d10*/  @!P0 SYNCS.PHASECHK.TRANS64 P0, [R0+URZ+0x120], R3 ;  /* 0x00012003000085a7 */ /* 0x000ee400080010ff */
[----:B---3--:R-:W-:Y:S05]  /*9d20*/  @!P0 BRA `(.L_x_111) ;  /* 0xfffffffc00f08947 */ /* 0x008fea000383ffff */
[----:B------:R-:W-:Y:S05]  /*9d30*/  BRA `(.L_x_224) ;  /* 0xffffffbc00c07947 */ /* 0x000fea000383ffff */
.L_x_123:
[----:B-1----:R-:W-:Y:S04]  /*9d40*/  MOV R0, UR44 ;  /* 0x0000002c00007c02 */ /* 0x002fe80008000f00 */
[----:B------:R1:W2:Y:S03]  /*9d50*/  SYNCS.PHASECHK.TRANS64.TRYWAIT P1, [R0+URZ+0xd0], R5 ;  /* 0x0000d005000075a7 */ /* 0x0002a600080211ff */
[----:B--2---:R-:W-:Y:S05]  /*9d60*/  @!P1 NANOSLEEP.SYNCS 0x989680 ;  /* 0x009896800000995d */ /* 0x004fea0003900000 */
[----:B------:R-:W2:Y:S02]  /*9d70*/  @!P1 SYNCS.PHASECHK.TRANS64 P1, [R0+URZ+0xd0], R5 ;  /* 0x0000d005000095a7 */ /* 0x000ea400080210ff */
[----:B--2---:R-:W-:Y:S05]  /*9d80*/  @!P1 BRA `(.L_x_123) ;  /* 0xfffffffc00ec9947 */ /* 0x004fea000383ffff */
[----:B------:R-:W-:Y:S05]  /*9d90*/  BRA `(.L_x_122) ;  /* 0xffffffc800dc7947 */ /* 0x000fea000383ffff */
.L_x_125:
[----:B-1----:R1:W4:Y:S02]  /*9da0*/  SYNCS.PHASECHK.TRANS64.TRYWAIT P0, [R78+URZ+0x140], R3 ;  /* 0x000140034e0075a7 */ /* 0x00232400080011ff */
[----:B----4-:R-:W-:Y:S05]  /*9db0*/  @!P0 NANOSLEEP.SYNCS 0x989680 ;  /* 0x009896800000895d */ /* 0x010fea0003900000 */
[----:B------:R-:W4:Y:S02]  /*9dc0*/  @!P0 SYNCS.PHASECHK.TRANS64 P0, [R78+URZ+0x140], R3 ;  /* 0x000140034e0085a7 */ /* 0x000f2400080010ff */
[----:B----4-:R-:W-:Y:S05]  /*9dd0*/  @!P0 BRA `(.L_x_125) ;  /* 0xfffffffc00f08947 */ /* 0x010fea000383ffff */
[----:B------:R-:W-:Y:S05]  /*9de0*/  BRA `(.L_x_124) ;  /* 0xffffffc800fc7947 */ /* 0x000fea000383ffff */
.L_x_134:
[----:B--2---:R2:W3:Y:S02]  /*9df0*/  SYNCS.PHASECHK.TRANS64.TRYWAIT P0, [R3+URZ+0xd0], R0 ;  /* 0x0000d000030075a7 */ /* 0x0044e400080011ff */
[----:B---3--:R-:W-:Y:S05]  /*9e00*/  @!P0 NANOSLEEP.SYNCS 0x989680 ;  /* 0x009896800000895d */ /* 0x008fea0003900000 */
[----:B------:R-:W3:Y:S02]  /*9e10*/  @!P0 SYNCS.PHASECHK.TRANS64 P0, [R3+URZ+0xd0], R0 ;  /* 0x0000d000030085a7 */ /* 0x000ee400080010ff */
[----:B---3--:R-:W-:Y:S05]  /*9e20*/  @!P0 BRA `(.L_x_134) ;  /* 0xfffffffc00f08947 */ /* 0x008fea000383ffff */
[----:B------:R-:W-:Y:S05]  /*9e30*/  BRA `(.L_x_133) ;  /* 0xffffffd400087947 */ /* 0x000fea000383ffff */
.L_x_142:
[----:B--2---:R2:W3:Y:S02]  /*9e40*/  SYNCS.PHASECHK.TRANS64.TRYWAIT P0, [R87+URZ+0xd0], R4 ;  /* 0x0000d004570075a7 */ /* 0x0044e400080011ff */
[----:B---3--:R-:W-:Y:S05]  /*9e50*/  @!P0 NANOSLEEP.SYNCS 0x989680 ;  /* 0x009896800000895d */ /* 0x008fea0003900000 */
[----:B------:R-:W3:Y:S02]  /*9e60*/  @!P0 SYNCS.PHASECHK.TRANS64 P0, [R87+URZ+0xd0], R4 ;  /* 0x0000d004570085a7 */ /* 0x000ee400080010ff */
[----:B---3--:R-:W-:Y:S05]  /*9e70*/  @!P0 BRA `(.L_x_142) ;  /* 0xfffffffc00f08947 */ /* 0x008fea000383ffff */
[----:B------:R-:W-:Y:S05]  /*9e80*/  BRA `(.L_x_141) ;  /* 0xffffffdc00247947 */ /* 0x000fea000383ffff */
.L_x_150:
[----:B--2---:R2:W3:Y:S02]  /*9e90*/  SYNCS.PHASECHK.TRANS64.TRYWAIT P0, [R92+URZ+0xd0], R3 ;  /* 0x0000d0035c0075a7 */ /* 0x0044e400080011ff */
[----:B---3--:R-:W-:Y:S05]  /*9ea0*/  @!P0 NANOSLEEP.SYNCS 0x989680 ;  /* 0x009896800000895d */ /* 0x008fea0003900000 */
[----:B------:R-:W3:Y:S02]  /*9eb0*/  @!P0 SYNCS.PHASECHK.TRANS64 P0, [R92+URZ+0xd0], R3 ;  /* 0x0000d0035c0085a7 */ /* 0x000ee400080010ff */
[----:B---3--:R-:W-:Y:S05]  /*9ec0*/  @!P0 BRA `(.L_x_150) ;  /* 0xfffffffc00f08947 */ /* 0x008fea000383ffff */
[----:B------:R-:W-:Y:S05]  /*9ed0*/  BRA `(.L_x_149) ;  /* 0xffffffe400407947 */ /* 0x000fea000383ffff */
        .weak           $__internal_0_$__cuda_sm10x_tcgen05_guardrail_trap_col_being_dealloced_not_returned_by_alloc
        .type           $__internal_0_$__cuda_sm10x_tcgen05_guardrail_trap_col_being_dealloced_not_returned_by_alloc,@function
        .size           $__internal_0_$__cuda_sm10x_tcgen05_guardrail_trap_col_being_dealloced_not_returned_by_alloc,($__internal_1_$__cuda_sm10x_tcgen05_guardrail_trap_phase_invalid_during_alloc - $__internal_0_$__cuda_sm10x_tcgen05_guardrail_trap_col_being_dealloced_not_returned_by_alloc)
$__internal_0_$__cuda_sm10x_tcgen05_guardrail_trap_col_being_dealloced_not_returned_by_alloc:
[----:B------:R-:W-:Y:S05]  /*9ee0*/  BPT.TRAP 0x1 ;  /* 0x000000040000795c */ /* 0x000fea0000300000 */
[----:B------:R-:W-:-:S04]  /*9ef0*/  HFMA2 R3, -RZ, RZ, 0, 0 ;  /* 0x00000000ff037431 */ /* 0x000fc800000001ff */
[----:B------:R-:W-:Y:S05]  /*9f00*/  RET.REL.NODEC R2 `(_ZN7cutlass13device_kernelINS_4gemm6kernel13GemmUniversalIN4cute5tupleIJiiiiEEENS1_10collective13CollectiveMmaINS1_35MainloopSm100TmaUmmaWarpSpecializedILi13ELi2ELi4ENS5_IJNS4_1CILi2EEENSA_ILi1EEESC_EEEEENS5_IJNSA_ILi128EEESF_NSA_ILi64EEEEEENS_10bfloat16_tENS5_IJlSC_lEEESI_SJ_NS4_8TiledMMAINS4_8MMA_AtomIJNS4_26SM100_MMA_F16BF16_2x1SM_SSISI_SI_fLi128ELi128ELNS4_4UMMA5MajorE0ELSO_0ELNSN_7ScaleInE0ELSP_0EEEEEENS4_6LayoutINS5_IJSC_SC_SC_EEENS5_IJNSA_ILi0EEESU_SU_EEEEENS5_IJNS4_10UnderscoreESX_SX_EEEEENS4_18SM100_TMA_2SM_LOADENS4_14ComposedLayoutINS4_7SwizzleILi3ELi4ELi3EEENS4_18smem_ptr_flag_bitsILi16EEENSS_INS5_IJNSA_ILi8EEESG_EEENS5_IJSG_SC_EEEEEEEvNS4_8identityES10_S1A_vS1B_EENS_8epilogue10collective18CollectiveEpilogueINS1D_23Sm100TmaWarpSpecializedILi4ELi2ELi16ELb1ELb0EEEJNS5_IJSG_SF_SG_EEENS5_IJNSS_ISG_SC_EENSS_INS5_IJNSA_ILi16EEESB_EEENS5_IJSC_SG_EEEEEEEESI_SJ_SI_SJ_NS1D_6fusion15FusionCallbacksIS1H_NS1P_13LinCombEltActINS1D_6thread4ReLuESI_fSI_fLNS_15FloatRoundStyleE2EEES1I_S1O_JEEENS4_5SM1004TMEM4LOAD26SM100_TMEM_LOAD_32dp32b16xENS4_13SM90_TMA_LOADENS11_INS12_ILi1ELi4ELi3EEES15_NSS_INS5_IJS16_S1K_EEENS5_IJS1K_SC_EEEEEEENS4_39AutoVectorizingCopyWithAssumedAlignmentILi128EEENS4_14SM90_TMA_STOREES26_S28_S28_EEEvvEEEEvNT_6ParamsE) ;  /* 0xffffff60023c7950 */ /* 0x000fea0003c3ffff */
        .weak           $__internal_1_$__cuda_sm10x_tcgen05_guardrail_trap_phase_invalid_during_alloc
        .type           $__internal_1_$__cuda_sm10x_tcgen05_guardrail_trap_phase_invalid_during_alloc,@function
        .size           $__internal_1_$__cuda_sm10x_tcgen05_guardrail_trap_phase_invalid_during_alloc,($__internal_2_$__cuda_sm10x_tcgen05_guardrail_trap_unallocated_columns_being_dealloced - $__internal_1_$__cuda_sm10x_tcgen05_guardrail_trap_phase_invalid_during_alloc)
$__internal_1_$__cuda_sm10x_tcgen05_guardrail_trap_phase_invalid_during_alloc:
[----:B------:R-:W-:Y:S05]  /*9f10*/  BPT.TRAP 0x1 ;  /* 0x000000040000795c */ /* 0x000fea0000300000 */
[----:B------:R-:W-:-:S04]  /*9f20*/  MOV R3, 0x0 ;  /* 0x0000000000037802 */ /* 0x000fc80000000f00 */
[----:B------:R-:W-:Y:S05]  /*9f30*/  RET.REL.NODEC R2 `(_ZN7cutlass13device_kernelINS_4gemm6kernel13GemmUniversalIN4cute5tupleIJiiiiEEENS1_10collective13CollectiveMmaINS1_35MainloopSm100TmaUmmaWarpSpecializedILi13ELi2ELi4ENS5_IJNS4_1CILi2EEENSA_ILi1EEESC_EEEEENS5_IJNSA_ILi128EEESF_NSA_ILi64EEEEEENS_10bfloat16_tENS5_IJlSC_lEEESI_SJ_NS4_8TiledMMAINS4_8MMA_AtomIJNS4_26SM100_MMA_F16BF16_2x1SM_SSISI_SI_fLi128ELi128ELNS4_4UMMA5MajorE0ELSO_0ELNSN_7ScaleInE0ELSP_0EEEEEENS4_6LayoutINS5_IJSC_SC_SC_EEENS5_IJNSA_ILi0EEESU_SU_EEEEENS5_IJNS4_10UnderscoreESX_SX_EEEEENS4_18SM100_TMA_2SM_LOADENS4_14ComposedLayoutINS4_7SwizzleILi3ELi4ELi3EEENS4_18smem_ptr_flag_bitsILi16EEENSS_INS5_IJNSA_ILi8EEESG_EEENS5_IJSG_SC_EEEEEEEvNS4_8identityES10_S1A_vS1B_EENS_8epilogue10collective18CollectiveEpilogueINS1D_23Sm100TmaWarpSpecializedILi4ELi2ELi16ELb1ELb0EEEJNS5_IJSG_SF_SG_EEENS5_IJNSS_ISG_SC_EENSS_INS5_IJNSA_ILi16EEESB_EEENS5_IJSC_SG_EEEEEEEESI_SJ_SI_SJ_NS1D_6fusion15FusionCallbacksIS1H_NS1P_13LinCombEltActINS1D_6thread4ReLuESI_fSI_fLNS_15FloatRoundStyleE2EEES1I_S1O_JEEENS4_5SM1004TMEM4LOAD26SM100_TMEM_LOAD_32dp32b16xENS4_13SM90_TMA_LOADENS11_INS12_ILi1ELi4ELi3EEES15_NSS_INS5_IJS16_S1K_EEENS5_IJS1K_SC_EEEEEEENS4_39AutoVectorizingCopyWithAssumedAlignmentILi128EEENS4_14SM90_TMA_STOREES26_S28_S28_EEEvvEEEEvNT_6ParamsE) ;  /* 0xffffff6002307950 */ /* 0x000fea0003c3ffff */
        .weak           $__internal_2_$__cuda_sm10x_tcgen05_guardrail_trap_unallocated_columns_being_dealloced
        .type           $__internal_2_$__cuda_sm10x_tcgen05_guardrail_trap_unallocated_columns_being_dealloced,@function
        .size           $__internal_2_$__cuda_sm10x_tcgen05_guardrail_trap_unallocated_columns_being_dealloced,(.L_x_226 - $__internal_2_$__cuda_sm10x_tcgen05_guardrail_trap_unallocated_columns_being_dealloced)
$__internal_2_$__cuda_sm10x_tcgen05_guardrail_trap_unallocated_columns_being_dealloced:
[----:B------:R-:W-:Y:S05]  /*9f40*/  BPT.TRAP 0x1 ;  /* 0x000000040000795c */ /* 0x000fea0000300000 */
[----:B------:R-:W-:-:S04]  /*9f50*/  HFMA2 R3, -RZ, RZ, 0, 0 ;  /* 0x00000000ff037431 */ /* 0x000fc800000001ff */
[----:B------:R-:W-:Y:S05]  /*9f60*/  RET.REL.NODEC R2 `(_ZN7cutlass13device_kernelINS_4gemm6kernel13GemmUniversalIN4cute5tupleIJiiiiEEENS1_10collective13CollectiveMmaINS1_35MainloopSm100TmaUmmaWarpSpecializedILi13ELi2ELi4ENS5_IJNS4_1CILi2EEENSA_ILi1EEESC_EEEEENS5_IJNSA_ILi128EEESF_NSA_ILi64EEEEEENS_10bfloat16_tENS5_IJlSC_lEEESI_SJ_NS4_8TiledMMAINS4_8MMA_AtomIJNS4_26SM100_MMA_F16BF16_2x1SM_SSISI_SI_fLi128ELi128ELNS4_4UMMA5MajorE0ELSO_0ELNSN_7ScaleInE0ELSP_0EEEEEENS4_6LayoutINS5_IJSC_SC_SC_EEENS5_IJNSA_ILi0EEESU_SU_EEEEENS5_IJNS4_10UnderscoreESX_SX_EEEEENS4_18SM100_TMA_2SM_LOADENS4_14ComposedLayoutINS4_7SwizzleILi3ELi4ELi3EEENS4_18smem_ptr_flag_bitsILi16EEENSS_INS5_IJNSA_ILi8EEESG_EEENS5_IJSG_SC_EEEEEEEvNS4_8identityES10_S1A_vS1B_EENS_8epilogue10collective18CollectiveEpilogueINS1D_23Sm100TmaWarpSpecializedILi4ELi2ELi16ELb1ELb0EEEJNS5_IJSG_SF_SG_EEENS5_IJNSS_ISG_SC_EENSS_INS5_IJNSA_ILi16EEESB_EEENS5_IJSC_SG_EEEEEEEESI_SJ_SI_SJ_NS1D_6fusion15FusionCallbacksIS1H_NS1P_13LinCombEltActINS1D_6thread4ReLuESI_fSI_fLNS_15FloatRoundStyleE2EEES1I_S1O_JEEENS4_5SM1004TMEM4LOAD26SM100_TMEM_LOAD_32dp32b16xENS4_13SM90_TMA_LOADENS11_INS12_ILi1ELi4ELi3EEES15_NSS_INS5_IJS16_S1K_EEENS5_IJS1K_SC_EEEEEEENS4_39AutoVectorizingCopyWithAssumedAlignmentILi128EEENS4_14SM90_TMA_STOREES26_S28_S28_EEEvvEEEEvNT_6ParamsE) ;  /* 0xffffff6002247950 */ /* 0x000fea0003c3ffff */
.L_x_225:
[----:B------:R-:W-:-:S00]  /*9f70*/  BRA `(.L_x_225) ;  /* 0xfffffffc00fc7947 */ /* 0x000fc0000383ffff */
[----:B------:R-:W-:-:S00]  /*9f80*/  NOP ;  /* 0x0000000000007918 */ /* 0x000fc00000000000 */
[----:B------:R-:W-:-:S00]  /*9f90*/  NOP ;  /* 0x0000000000007918 */ /* 0x000fc00000000000 */
[----:B------:R-:W-:-:S00]  /*9fa0*/  NOP ;  /* 0x0000000000007918 */ /* 0x000fc00000000000 */
[----:B------:R-:W-:-:S00]  /*9fb0*/  NOP ;  /* 0x0000000000007918 */ /* 0x000fc00000000000 */
[----:B------:R-:W-:-:S00]  /*9fc0*/  NOP ;  /* 0x0000000000007918 */ /* 0x000fc00000000000 */
[----:B------:R-:W-:-:S00]  /*9fd0*/  NOP ;  /* 0x0000000000007918 */ /* 0x000fc00000000000 */
[----:B------:R-:W-:-:S00]  /*9fe0*/  NOP ;  /* 0x0000000000007918 */ /* 0x000fc00000000000 */
[----:B------:R-:W-:-:S00]  /*9ff0*/  NOP ;  /* 0x0000000000007918 */ /* 0x000fc00000000000 */
.L_x_226:


//--------------------- .nv.global.init           --------------------------
	.section	.nv.global.init,"aw",@progbits
.nv.global.init:
	.type		$str$27,@object
	.size		$str$27,($str$28 - $str$27)
$str$27:
        /*0000*/ 	.byte	0x28, 0x61, 0x64, 0x64, 0x72, 0x65, 0x73, 0x73, 0x20, 0x26, 0x20, 0x6d, 0x61, 0x73, 0x6b, 0x29
        /*0010*/ 	.byte	0x20, 0x3d, 0x3d, 0x20, 0x30, 0x00
	.type		$str$28,@object
	.size		$str$28,($str$26 - $str$28)
$str$28:
        /*0016*/ 	.byte	0x2f, 0x74, 0x6d, 0x70, 0x2f, 0x63, 0x75, 0x74, 0x6c, 0x61, 0x73, 0x73, 0x5f, 0x73, 0x77, 0x65
        /*0026*/ 	.byte	0x65, 0x70, 0x5f, 0x73, 0x72, 0x63, 0x2f, 0x69, 0x6e, 0x63, 0x6c, 0x75, 0x64, 0x65, 0x2f, 0x63
        /*0036*/ 	.byte	0x75, 0x74, 0x65, 0x2f, 0x70, 0x6f, 0x69, 0x6e, 0x74, 0x65, 0x72, 0x5f, 0x66, 0x6c, 0x61, 0x67
        /*0046*/ 	.byte	0x67, 0x65, 0x64, 0x2e, 0x68, 0x70, 0x70, 0x00
	.type		$str$26,@object
	.size		$str$26,($str$25 - $str$26)
$str$26:
        /*004e*/ 	.byte	0x2f, 0x74, 0x6d, 0x70, 0x2f, 0x63, 0x75, 0x74, 0x6c, 0x61, 0x73, 0x73, 0x5f, 0x73, 0x77, 0x65
        /*005e*/ 	.byte	0x65, 0x70, 0x5f, 0x73, 0x72, 0x63, 0x2f, 0x69, 0x6e, 0x63, 0x6c, 0x75, 0x64, 0x65, 0x2f, 0x63
        /*006e*/ 	.byte	0x75, 0x74, 0x65, 0x2f, 0x61, 0x74, 0x6f, 0x6d, 0x2f, 0x63, 0x6f, 0x70, 0x79, 0x5f, 0x74, 0x72
        /*007e*/ 	.byte	0x61, 0x69, 0x74, 0x73, 0x5f, 0x73, 0x6d, 0x31, 0x30, 0x30, 0x2e, 0x68, 0x70, 0x70, 0x00
	.type		$str$25,@object
	.size		$str$25,(__unnamed_1 - $str$25)
$str$25:
        /*008d*/ 	.byte	0x28, 0x28, 0x75, 0x69, 0x6e, 0x74, 0x33, 0x32, 0x5f, 0x74, 0x28, 0x74, 0x68, 0x72, 0x65, 0x61
        /*009d*/ 	.byte	0x64, 0x49, 0x64, 0x78, 0x2e, 0x78, 0x29, 0x20, 0x2f, 0x20, 0x33, 0x32, 0x29, 0x20, 0x25, 0x20
        /*00ad*/ 	.byte	0x34, 0x29, 0x20, 0x3d, 0x3d, 0x20, 0x28, 0x28, 0x28, 0x74, 0x6d, 0x65, 0x6d, 0x5f, 0x61, 0x64
        /*00bd*/ 	.byte	0x64, 0x72, 0x20, 0x3e, 0x3e, 0x20, 0x31, 0x36, 0x29, 0x20, 0x2f, 0x20, 0x33, 0x32, 0x29, 0x20
        /*00cd*/ 	.byte	0x25, 0x20, 0x34, 0x29, 0x00
	.type		__unnamed_1,@object
	.size		__unnamed_1,(__unnamed_2 - __unnamed_1)
__unnamed_1:
        /*00d2*/ 	.byte	0x61, 0x75, 0x74, 0x6f, 0x20, 0x63, 0x75, 0x74, 0x65, 0x3a, 0x3a, 0x61, 0x73, 0x5f, 0x70, 0x6f
        /* <DEDUP_REMOVED lines=24> */
        /*0262*/ 	.byte	0x43, 0x3c, 0x32, 0x30, 0x34, 0x38, 0x3e, 0x3e, 0x3e, 0x3e, 0x5d, 0x00
	.type		__unnamed_2,@object
	.size		__unnamed_2,(.L_2 - __unnamed_2)
__unnamed_2:
        /* <DEDUP_REMOVED lines=40> */
        /*04ee*/ 	.byte	0x3a, 0x3a, 0x43, 0x3c, 0x30, 0x3e, 0x3e, 0x3e, 0x3e, 0x5d, 0x00
.L_2:


//--------------------- .nv.shared._ZN7cutlass13device_kernelINS_4gemm6kernel13GemmUniversalIN4cute5tupleIJiiiiEEENS1_10collective13CollectiveMmaINS1_35MainloopSm100TmaUmmaWarpSpecializedILi13ELi2ELi4ENS5_IJNS4_1CILi2EEENSA_ILi1EEESC_EEEEENS5_IJNSA_ILi128EEESF_NSA_ILi64EEEEEENS_10bfloat16_tENS5_IJlSC_lEEESI_SJ_NS4_8TiledMMAINS4_8MMA_AtomIJNS4_26SM100_MMA_F16BF16_2x1SM_SSISI_SI_fLi128ELi128ELNS4_4UMMA5MajorE0ELSO_0ELNSN_7ScaleInE0ELSP_0EEEEEENS4_6LayoutINS5_IJSC_SC_SC_EEENS5_IJNSA_ILi0EEESU_SU_EEEEENS5_IJNS4_10UnderscoreESX_SX_EEEEENS4_18SM100_TMA_2SM_LOADENS4_14ComposedLayoutINS4_7SwizzleILi3ELi4ELi3EEENS4_18smem_ptr_flag_bitsILi16EEENSS_INS5_IJNSA_ILi8EEESG_EEENS5_IJSG_SC_EEEEEEEvNS4_8identityES10_S1A_vS1B_EENS_8epilogue10collective18CollectiveEpilogueINS1D_23Sm100TmaWarpSpecializedILi4ELi2ELi16ELb1ELb0EEEJNS5_IJSG_SF_SG_EEENS5_IJNSS_ISG_SC_EENSS_INS5_IJNSA_ILi16EEESB_EEENS5_IJSC_SG_EEEEEEEESI_SJ_SI_SJ_NS1D_6fusion15FusionCallbacksIS1H_NS1P_13LinCombEltActINS1D_6thread4ReLuESI_fSI_fLNS_15FloatRoundStyleE2EEES1I_S1O_JEEENS4_5SM1004TMEM4LOAD26SM100_TMEM_LOAD_32dp32b16xENS4_13SM90_TMA_LOADENS11_INS12_ILi1ELi4ELi3EEES15_NSS_INS5_IJS16_S1K_EEENS5_IJS1K_SC_EEEEEEENS4_39AutoVectorizingCopyWithAssumedAlignmentILi128EEENS4_14SM90_TMA_STOREES26_S28_S28_EEEvvEEEEvNT_6ParamsE --------------------------
	.section	.nv.shared._ZN7cutlass13device_kernelINS_4gemm6kernel13GemmUniversalIN4cute5tupleIJiiiiEEENS1_10collective13CollectiveMmaINS1_35MainloopSm100TmaUmmaWarpSpecializedILi13ELi2ELi4ENS5_IJNS4_1CILi2EEENSA_ILi1EEESC_EEEEENS5_IJNSA_ILi128EEESF_NSA_ILi64EEEEEENS_10bfloat16_tENS5_IJlSC_lEEESI_SJ_NS4_8TiledMMAINS4_8MMA_AtomIJNS4_26SM100_MMA_F16BF16_2x1SM_SSISI_SI_fLi128ELi128ELNS4_4UMMA5MajorE0ELSO_0ELNSN_7ScaleInE0ELSP_0EEEEEENS4_6LayoutINS5_IJSC_SC_SC_EEENS5_IJNSA_ILi0EEESU_SU_EEEEENS5_IJNS4_10UnderscoreESX_SX_EEEEENS4_18SM100_TMA_2SM_LOADENS4_14ComposedLayoutINS4_7SwizzleILi3ELi4ELi3EEENS4_18smem_ptr_flag_bitsILi16EEENSS_INS5_IJNSA_ILi8EEESG_EEENS5_IJSG_SC_EEEEEEEvNS4_8identityES10_S1A_vS1B_EENS_8epilogue10collective18CollectiveEpilogueINS1D_23Sm100TmaWarpSpecializedILi4ELi2ELi16ELb1ELb0EEEJNS5_IJSG_SF_SG_EEENS5_IJNSS_ISG_SC_EENSS_INS5_IJNSA_ILi16EEESB_EEENS5_IJSC_SG_EEEEEEEESI_SJ_SI_SJ_NS1D_6fusion15FusionCallbacksIS1H_NS1P_13LinCombEltActINS1D_6thread4ReLuESI_fSI_fLNS_15FloatRoundStyleE2EEES1I_S1O_JEEENS4_5SM1004TMEM4LOAD26SM100_TMEM_LOAD_32dp32b16xENS4_13SM90_TMA_LOADENS11_INS12_ILi1ELi4ELi3EEES15_NSS_INS5_IJS16_S1K_EEENS5_IJS1K_SC_EEEEEEENS4_39AutoVectorizingCopyWithAssumedAlignmentILi128EEENS4_14SM90_TMA_STOREES26_S28_S28_EEEvvEEEEvNT_6ParamsE,"aw",@nobits
	.sectionflags	@""
	.align	16
	.zero		1024


//--------------------- .nv.shared.reserved.0     --------------------------
	.section	.nv.shared.reserved.0,"aw",@nobits
	.weak		__nv_reservedSMEM_offset_0_alias
	.size		__nv_reservedSMEM_offset_0_alias, 0, 64
	.other		__nv_reservedSMEM_offset_0_alias,@"STO_CUDA_RESERVED_SHARED STV_DEFAULT"
__nv_reservedSMEM_offset_0_alias:
	.zero		0
.nv.shared.reserved.0:
	.zero		64
	.weak		__nv_reservedSMEM_tcgen05_partition
	.type		__nv_reservedSMEM_tcgen05_partition,@object
	.size		__nv_reservedSMEM_tcgen05_partition,(.L_0 - __nv_reservedSMEM_tcgen05_partition)
__nv_reservedSMEM_tcgen05_partition:
	.zero		32
.L_0:


//--------------------- .nv.global                --------------------------
	.section	.nv.global,"aw",@nobits
.nv.global:
	.type		_ZN39_INTERNAL_630276a1_4_k_cu_fcd7119e_29844cute1_E,@object
	.size		_ZN39_INTERNAL_630276a1_4_k_cu_fcd7119e_29844cute1_E,(_ZN39_INTERNAL_630276a1_4_k_cu_fcd7119e_29844cuda3std3__45__cpo6cbeginE - _ZN39_INTERNAL_630276a1_4_k_cu_fcd7119e_29844cute1_E)
_ZN39_INTERNAL_630276a1_4_k_cu_fcd7119e_29844cute1_E:
	.zero		1
	.type		_ZN39_INTERNAL_630276a1_4_k_cu_fcd7119e_29844cuda3std3__45__cpo6cbeginE,@object
	.size		_ZN39_INTERNAL_630276a1_4_k_cu_fcd7119e_29844cuda3std3__45__cpo6cbeginE,(_ZN39_INTERNAL_630276a1_4_k_cu_fcd7119e_29844cuda3std3__48in_placeE - _ZN39_INTERNAL_630276a1_4_k_cu_fcd7119e_29844cuda3std3__45__cpo6cbeginE)
_ZN39_INTERNAL_630276a1_4_k_cu_fcd7119e_29844cuda3std3__45__cpo6cbeginE:
	.zero		1
	.type		_ZN39_INTERNAL_630276a1_4_k_cu_fcd7119e_29844cuda3std3__48in_placeE,@object
	.size		_ZN39_INTERNAL_630276a1_4_k_cu_fcd7119e_29844cuda3std3__48in_placeE,(_ZN39_INTERNAL_630276a1_4_k_cu_fcd7119e_29844cuda3std6ranges3__45__cpo9iter_moveE - _ZN39_INTERNAL_630276a1_4_k_cu_fcd7119e_29844cuda3std3__48in_placeE)
_ZN39_INTERNAL_630276a1_4_k_cu_fcd7119e_29844cuda3std3__48in_placeE:
	.zero		1
	.type		_ZN39_INTERNAL_630276a1_4_k_cu_fcd7119e_29844cuda3std6ranges3__45__cpo9iter_moveE,@object
	.size		_ZN39_INTERNAL_630276a1_4_k_cu_fcd7119e_29844cuda3std6ranges3__45__cpo9iter_moveE,(_ZN39_INTERNAL_630276a1_4_k_cu_fcd7119e_29844cuda3std3__45__cpo5beginE - _ZN39_INTERNAL_630276a1_4_k_cu_fcd7119e_29844cuda3std6ranges3__45__cpo9iter_moveE)
_ZN39_INTERNAL_630276a1_4_k_cu_fcd7119e_29844cuda3std6ranges3__45__cpo9iter_moveE:
	.zero		1
	.type		_ZN39_INTERNAL_630276a1_4_k_cu_fcd7119e_29844cuda3std3__45__cpo5beginE,@object
	.size		_ZN39_INTERNAL_630276a1_4_k_cu_fcd7119e_29844cuda3std3__45__cpo5beginE,(_ZN39_INTERNAL_630276a1_4_k_cu_fcd7119e_29844cuda3std3__441_GLOBAL__N__630276a1_4_k_cu_fcd7119e_29846ignoreE - _ZN39_INTERNAL_630276a1_4_k_cu_fcd7119e_29844cuda3std3__45__cpo5beginE)
_ZN39_INTERNAL_630276a1_4_k_cu_fcd7119e_29844cuda3std3__45__cpo5beginE:
	.zero		1
	.type		_ZN39_INTERNAL_630276a1_4_k_cu_fcd7119e_29844cuda3std3__441_GLOBAL__N__630276a1_4_k_cu_fcd7119e_29846ignoreE,@object
	.size		_ZN39_INTERNAL_630276a1_4_k_cu_fcd7119e_29844cuda3std3__441_GLOBAL__N__630276a1_4_k_cu_fcd7119e_29846ignoreE,(_ZN39_INTERNAL_630276a1_4_k_cu_fcd7119e_29844cute7productE - _ZN39_INTERNAL_630276a1_4_k_cu_fcd7119e_29844cuda3std3__441_GLOBAL__N__630276a1_4_k_cu_fcd7119e_29846ignoreE)
_ZN39_INTERNAL_630276a1_4_k_cu_fcd7119e_29844cuda3std3__441_GLOBAL__N__630276a1_4_k_cu_fcd7119e_29846ignoreE:
	.zero		1
	.type		_ZN39_INTERNAL_630276a1_4_k_cu_fcd7119e_29844cute7productE,@object
	.size		_ZN39_INTERNAL_630276a1_4_k_cu_fcd7119e_29844cute7productE,(_ZN39_INTERNAL_630276a1_4_k_cu_fcd7119e_29844cuda3std3__45__cpo3endE - _ZN39_INTERNAL_630276a1_4_k_cu_fcd7119e_29844cute7productE)
_ZN39_INTERNAL_630276a1_4_k_cu_fcd7119e_29844cute7productE:
	.zero		1
	.type		_ZN39_INTERNAL_630276a1_4_k_cu_fcd7119e_29844cuda3std3__45__cpo3endE,@object
	.size		_ZN39_INTERNAL_630276a1_4_k_cu_fcd7119e_29844cuda3std3__45__cpo3endE,(_ZN39_INTERNAL_630276a1_4_k_cu_fcd7119e_29844cuda3std3__419piecewise_constructE - _ZN39_INTERNAL_630276a1_4_k_cu_fcd7119e_29844cuda3std3__45__cpo3endE)
_ZN39_INTERNAL_630276a1_4_k_cu_fcd7119e_29844cuda3std3__45__cpo3endE:
	.zero		1
	.type		_ZN39_INTERNAL_630276a1_4_k_cu_fcd7119e_29844cuda3std3__419piecewise_constructE,@object
	.size		_ZN39_INTERNAL_630276a1_4_k_cu_fcd7119e_29844cuda3std3__419piecewise_constructE,(_ZN39_INTERNAL_630276a1_4_k_cu_fcd7119e_29844cuda3std3__45__cpo4cendE - _ZN39_INTERNAL_630276a1_4_k_cu_fcd7119e_29844cuda3std3__419piecewise_constructE)
_ZN39_INTERNAL_630276a1_4_k_cu_fcd7119e_29844cuda3std3__419piecewise_constructE:
	.zero		1
	.type		_ZN39_INTERNAL_630276a1_4_k_cu_fcd7119e_29844cuda3std3__45__cpo4cendE,@object
	.size		_ZN39_INTERNAL_630276a1_4_k_cu_fcd7119e_29844cuda3std3__45__cpo4cendE,(_ZN39_INTERNAL_630276a1_4_k_cu_fcd7119e_29844cuda3std6ranges3__45__cpo4swapE - _ZN39_INTERNAL_630276a1_4_k_cu_fcd7119e_29844cuda3std3__45__cpo4cendE)
_ZN39_INTERNAL_630276a1_4_k_cu_fcd7119e_29844cuda3std3__45__cpo4cendE:
	.zero		1
	.type		_ZN39_INTERNAL_630276a1_4_k_cu_fcd7119e_29844cuda3std6ranges3__45__cpo4swapE,@object
	.size		_ZN39_INTERNAL_630276a1_4_k_cu_fcd7119e_29844cuda3std6ranges3__45__cpo4swapE,(.L_10 - _ZN39_INTERNAL_630276a1_4_k_cu_fcd7119e_29844cuda3std6ranges3__45__cpo4swapE)
_ZN39_INTERNAL_630276a1_4_k_cu_fcd7119e_29844cuda3std6ranges3__45__cpo4swapE:
	.zero		1
.L_10:


//--------------------- .nv.constant0._ZN7cutlass13device_kernelINS_4gemm6kernel13GemmUniversalIN4cute5tupleIJiiiiEEENS1_10collective13CollectiveMmaINS1_35MainloopSm100TmaUmmaWarpSpecializedILi13ELi2ELi4ENS5_IJNS4_1CILi2EEENSA_ILi1EEESC_EEEEENS5_IJNSA_ILi128EEESF_NSA_ILi64EEEEEENS_10bfloat16_tENS5_IJlSC_lEEESI_SJ_NS4_8TiledMMAINS4_8MMA_AtomIJNS4_26SM100_MMA_F16BF16_2x1SM_SSISI_SI_fLi128ELi128ELNS4_4UMMA5MajorE0ELSO_0ELNSN_7ScaleInE0ELSP_0EEEEEENS4_6LayoutINS5_IJSC_SC_SC_EEENS5_IJNSA_ILi0EEESU_SU_EEEEENS5_IJNS4_10UnderscoreESX_SX_EEEEENS4_18SM100_TMA_2SM_LOADENS4_14ComposedLayoutINS4_7SwizzleILi3ELi4ELi3EEENS4_18smem_ptr_flag_bitsILi16EEENSS_INS5_IJNSA_ILi8EEESG_EEENS5_IJSG_SC_EEEEEEEvNS4_8identityES10_S1A_vS1B_EENS_8epilogue10collective18CollectiveEpilogueINS1D_23Sm100TmaWarpSpecializedILi4ELi2ELi16ELb1ELb0EEEJNS5_IJSG_SF_SG_EEENS5_IJNSS_ISG_SC_EENSS_INS5_IJNSA_ILi16EEESB_EEENS5_IJSC_SG_EEEEEEEESI_SJ_SI_SJ_NS1D_6fusion15FusionCallbacksIS1H_NS1P_13LinCombEltActINS1D_6thread4ReLuESI_fSI_fLNS_15FloatRoundStyleE2EEES1I_S1O_JEEENS4_5SM1004TMEM4LOAD26SM100_TMEM_LOAD_32dp32b16xENS4_13SM90_TMA_LOADENS11_INS12_ILi1ELi4ELi3EEES15_NSS_INS5_IJS16_S1K_EEENS5_IJS1K_SC_EEEEEEENS4_39AutoVectorizingCopyWithAssumedAlignmentILi128EEENS4_14SM90_TMA_STOREES26_S28_S28_EEEvvEEEEvNT_6ParamsE --------------------------
	.section	.nv.constant0._ZN7cutlass13device_kernelINS_4gemm6kernel13GemmUniversalIN4cute5tupleIJiiiiEEENS1_10collective13CollectiveMmaINS1_35MainloopSm100TmaUmmaWarpSpecializedILi13ELi2ELi4ENS5_IJNS4_1CILi2EEENSA_ILi1EEESC_EEEEENS5_IJNSA_ILi128EEESF_NSA_ILi64EEEEEENS_10bfloat16_tENS5_IJlSC_lEEESI_SJ_NS4_8TiledMMAINS4_8MMA_AtomIJNS4_26SM100_MMA_F16BF16_2x1SM_SSISI_SI_fLi128ELi128ELNS4_4UMMA5MajorE0ELSO_0ELNSN_7ScaleInE0ELSP_0EEEEEENS4_6LayoutINS5_IJSC_SC_SC_EEENS5_IJNSA_ILi0EEESU_SU_EEEEENS5_IJNS4_10UnderscoreESX_SX_EEEEENS4_18SM100_TMA_2SM_LOADENS4_14ComposedLayoutINS4_7SwizzleILi3ELi4ELi3EEENS4_18smem_ptr_flag_bitsILi16EEENSS_INS5_IJNSA_ILi8EEESG_EEENS5_IJSG_SC_EEEEEEEvNS4_8identityES10_S1A_vS1B_EENS_8epilogue10collective18CollectiveEpilogueINS1D_23Sm100TmaWarpSpecializedILi4ELi2ELi16ELb1ELb0EEEJNS5_IJSG_SF_SG_EEENS5_IJNSS_ISG_SC_EENSS_INS5_IJNSA_ILi16EEESB_EEENS5_IJSC_SG_EEEEEEEESI_SJ_SI_SJ_NS1D_6fusion15FusionCallbacksIS1H_NS1P_13LinCombEltActINS1D_6thread4ReLuESI_fSI_fLNS_15FloatRoundStyleE2EEES1I_S1O_JEEENS4_5SM1004TMEM4LOAD26SM100_TMEM_LOAD_32dp32b16xENS4_13SM90_TMA_LOADENS11_INS12_ILi1ELi4ELi3EEES15_NSS_INS5_IJS16_S1K_EEENS5_IJS1K_SC_EEEEEEENS4_39AutoVectorizingCopyWithAssumedAlignmentILi128EEENS4_14SM90_TMA_STOREES26_S28_S28_EEEvvEEEEvNT_6ParamsE,"a",@progbits
	.sectionflags	@""
	.align	4
.nv.constant0._ZN7cutlass13device_kernelINS_4gemm6kernel13GemmUniversalIN4cute5tupleIJiiiiEEENS1_10collective13CollectiveMmaINS1_35MainloopSm100TmaUmmaWarpSpecializedILi13ELi2ELi4ENS5_IJNS4_1CILi2EEENSA_ILi1EEESC_EEEEENS5_IJNSA_ILi128EEESF_NSA_ILi64EEEEEENS_10bfloat16_tENS5_IJlSC_lEEESI_SJ_NS4_8TiledMMAINS4_8MMA_AtomIJNS4_26SM100_MMA_F16BF16_2x1SM_SSISI_SI_fLi128ELi128ELNS4_4UMMA5MajorE0ELSO_0ELNSN_7ScaleInE0ELSP_0EEEEEENS4_6LayoutINS5_IJSC_SC_SC_EEENS5_IJNSA_ILi0EEESU_SU_EEEEENS5_IJNS4_10UnderscoreESX_SX_EEEEENS4_18SM100_TMA_2SM_LOADENS4_14ComposedLayoutINS4_7SwizzleILi3ELi4ELi3EEENS4_18smem_ptr_flag_bitsILi16EEENSS_INS5_IJNSA_ILi8EEESG_EEENS5_IJSG_SC_EEEEEEEvNS4_8identityES10_S1A_vS1B_EENS_8epilogue10collective18CollectiveEpilogueINS1D_23Sm100TmaWarpSpecializedILi4ELi2ELi16ELb1ELb0EEEJNS5_IJSG_SF_SG_EEENS5_IJNSS_ISG_SC_EENSS_INS5_IJNSA_ILi16EEESB_EEENS5_IJSC_SG_EEEEEEEESI_SJ_SI_SJ_NS1D_6fusion15FusionCallbacksIS1H_NS1P_13LinCombEltActINS1D_6thread4ReLuESI_fSI_fLNS_15FloatRoundStyleE2EEES1I_S1O_JEEENS4_5SM1004TMEM4LOAD26SM100_TMEM_LOAD_32dp32b16xENS4_13SM90_TMA_LOADENS11_INS12_ILi1ELi4ELi3EEES15_NSS_INS5_IJS16_S1K_EEENS5_IJS1K_SC_EEEEEEENS4_39AutoVectorizingCopyWithAssumedAlignmentILi128EEENS4_14SM90_TMA_STOREES26_S28_S28_EEEvvEEEEvNT_6ParamsE:
	.zero		2944


//--------------------- SYMBOLS --------------------------

	.type		.nv.reservedSmem.offset0,@object
	.size		.nv.reservedSmem.offset0,0x4
	.type		.nv.reservedSmem.cap,@object
	.size		.nv.reservedSmem.cap,0x4
	.type		__assertfail,@function
